// auto-generated by cutlass_sweep.gemm — config: {"arch": "sm_90", "cluster_m": 2, "cluster_n": 4, "dtype": "fp16", "dtype_b": "fp16", "layout": "nn", "stages": 6, "tile_k": 64, "tile_m": 128, "tile_n": 128}
#include "cutlass/cutlass.h"
#include "cutlass/gemm/collective/collective_builder.hpp"
#include "cutlass/gemm/device/gemm_universal_adapter.h"
#include "cutlass/gemm/kernel/gemm_universal.hpp"
#include "cutlass/epilogue/collective/collective_builder.hpp"

using ElemA = cutlass::half_t;
using ElemB = cutlass::half_t;
using ElemCD = cutlass::half_t;
using Acc  = float;
using TileShape    = cute::Shape<cute::_128, cute::_128, cute::_64>;
using ClusterShape = cute::Shape<cute::_2, cute::_4, cute::_1>;

using CollectiveEpilogue = typename cutlass::epilogue::collective::CollectiveBuilder<
    cutlass::arch::Sm90, cutlass::arch::OpClassTensorOp,
    TileShape, ClusterShape,
    cutlass::epilogue::collective::EpilogueTileAuto,
    Acc, Acc,
    ElemCD, cutlass::layout::RowMajor, 128 / cutlass::sizeof_bits<ElemCD>::value,
    ElemCD, cutlass::layout::RowMajor, 128 / cutlass::sizeof_bits<ElemCD>::value,
    cutlass::epilogue::collective::EpilogueScheduleAuto
  >::CollectiveOp;

using CollectiveMainloop = typename cutlass::gemm::collective::CollectiveBuilder<
    cutlass::arch::Sm90, cutlass::arch::OpClassTensorOp,
    ElemA, cutlass::layout::RowMajor, 128 / cutlass::sizeof_bits<ElemA>::value,
    ElemB, cutlass::layout::RowMajor, 128 / cutlass::sizeof_bits<ElemB>::value,
    Acc,
    TileShape, ClusterShape,
    cutlass::gemm::collective::StageCount<6>,
    cutlass::gemm::collective::KernelScheduleAuto
  >::CollectiveOp;

using GemmKernel = cutlass::gemm::kernel::GemmUniversal<
    cute::Shape<int,int,int,int>,
    CollectiveMainloop,
    CollectiveEpilogue
>;
using Gemm = cutlass::gemm::device::GemmUniversalAdapter<GemmKernel>;

// Force the device kernel symbol into the cubin without needing a host main.
auto* _anchor = &cutlass::device_kernel<GemmKernel>;


// ===== COMPILED SASS (sm_90a) =====

	.target	sm_90a

	.elftype	@"ET_EXEC"


//--------------------- .note.nv.tkinfo           --------------------------
	.section	.note.nv.tkinfo,"",@"SHT_NOTE"
	.sectionflags	@"SHF_NOTE_NV_TKINFO"
	.tkinfo
        /*0018*/ 	.word	0x00000002
        /*0030*/ 	.string	""
        /*0030*/ 	.string	"ptxas"
        /*0030*/ 	.string	"Cuda compilation tools, release 13.0, V13.0.88"
        /*0030*/ 	.string	"Build cuda_13.0.r13.0/compiler.36424714_0"
        /*0030*/ 	.string	"-arch sm_90a -m 64 "



//--------------------- .note.nv.cuinfo           --------------------------
	.section	.note.nv.cuinfo,"",@"SHT_NOTE"
	.sectionflags	@"SHF_NOTE_NV_CUINFO"
        /*0018*/ 	.short	0x0002
        /*001a*/ 	.short	0x005a
        /*001c*/ 	.short	0x0082
	.zero		2


//--------------------- .nv.info                  --------------------------
	.section	.nv.info,"",@"SHT_CUDA_INFO"
	.align	4


	//----- nvinfo : EIATTR_REGCOUNT
	.align		4
        /*0000*/ 	.byte	0x04, 0x2f
        /*0002*/ 	.short	(.L_15 - .L_14)
	.align		4
.L_14:
        /*0004*/ 	.word	index@(_ZN7cutlass13device_kernelINS_4gemm6kernel13GemmUniversalIN4cute5tupleIJiiiiEEENS1_10collective13CollectiveMmaINS1_34MainloopSm90TmaGmmaWarpSpecializedILi6ENS5_IJNS4_1CILi2EEENSA_ILi4EEENSA_ILi1EEEEEENS1_35KernelTmaWarpSpecializedCooperativeEEENS5_IJNSA_ILi128EEESH_NSA_ILi64EEEEEENS_6half_tENS5_IJlSD_lEEESK_NS5_IJSD_llEEENS4_8TiledMMAINS4_8MMA_AtomIJNS4_4SM904GMMA26MMA_64x128x16_F32F16F16_SSILNSQ_5MajorE0ELSS_1ELNSQ_7ScaleInE1ELST_1EEEEEENS4_6LayoutINS5_IJSB_SD_SD_EEENS5_IJSD_NSA_ILi0EEESY_EEEEENS5_IJNS4_10UnderscoreES11_S11_EEEEENS4_23SM90_TMA_LOAD_MULTICASTENS4_14ComposedLayoutINS4_7SwizzleILi3ELi4ELi3EEENS4_18smem_ptr_flag_bitsILi16EEENSW_INS5_IJNSA_ILi8EEESI_EEENS5_IJSI_SD_EEEEEEEvNS4_8identityES14_NS15_IS17_S19_NSW_INS5_IJSI_S1A_EEENS5_IJSD_SI_EEEEEEEvS1F_EENS_8epilogue10collective6detail29Sm90TmaWarpSpecializedAdapterINS1M_15DefaultEpilogueISK_SL_SL_NS1L_6thread17LinearCombinationISK_Li1EffLNS1Q_9ScaleType4KindE0ELNS_15FloatRoundStyleE2ESK_EENS1_15EpilogueDefaultEEEEEvvEEEEvNT_6ParamsE)
        /*0008*/ 	.word	0x000000a8


	//----- nvinfo : EIATTR_FRAME_SIZE
	.align		4
.L_15:
        /*000c*/ 	.byte	0x04, 0x11
        /*000e*/ 	.short	(.L_17 - .L_16)
	.align		4
.L_16:
        /*0010*/ 	.word	index@(_ZN7cutlass13device_kernelINS_4gemm6kernel13GemmUniversalIN4cute5tupleIJiiiiEEENS1_10collective13CollectiveMmaINS1_34MainloopSm90TmaGmmaWarpSpecializedILi6ENS5_IJNS4_1CILi2EEENSA_ILi4EEENSA_ILi1EEEEEENS1_35KernelTmaWarpSpecializedCooperativeEEENS5_IJNSA_ILi128EEESH_NSA_ILi64EEEEEENS_6half_tENS5_IJlSD_lEEESK_NS5_IJSD_llEEENS4_8TiledMMAINS4_8MMA_AtomIJNS4_4SM904GMMA26MMA_64x128x16_F32F16F16_SSILNSQ_5MajorE0ELSS_1ELNSQ_7ScaleInE1ELST_1EEEEEENS4_6LayoutINS5_IJSB_SD_SD_EEENS5_IJSD_NSA_ILi0EEESY_EEEEENS5_IJNS4_10UnderscoreES11_S11_EEEEENS4_23SM90_TMA_LOAD_MULTICASTENS4_14ComposedLayoutINS4_7SwizzleILi3ELi4ELi3EEENS4_18smem_ptr_flag_bitsILi16EEENSW_INS5_IJNSA_ILi8EEESI_EEENS5_IJSI_SD_EEEEEEEvNS4_8identityES14_NS15_IS17_S19_NSW_INS5_IJSI_S1A_EEENS5_IJSD_SI_EEEEEEEvS1F_EENS_8epilogue10collective6detail29Sm90TmaWarpSpecializedAdapterINS1M_15DefaultEpilogueISK_SL_SL_NS1L_6thread17LinearCombinationISK_Li1EffLNS1Q_9ScaleType4KindE0ELNS_15FloatRoundStyleE2ESK_EENS1_15EpilogueDefaultEEEEEvvEEEEvNT_6ParamsE)
        /*0014*/ 	.word	0x00000000


	//----- nvinfo : EIATTR_MIN_STACK_SIZE
	.align		4
.L_17:
        /*0018*/ 	.byte	0x04, 0x12
        /*001a*/ 	.short	(.L_19 - .L_18)
	.align		4
.L_18:
        /*001c*/ 	.word	index@(_ZN7cutlass13device_kernelINS_4gemm6kernel13GemmUniversalIN4cute5tupleIJiiiiEEENS1_10collective13CollectiveMmaINS1_34MainloopSm90TmaGmmaWarpSpecializedILi6ENS5_IJNS4_1CILi2EEENSA_ILi4EEENSA_ILi1EEEEEENS1_35KernelTmaWarpSpecializedCooperativeEEENS5_IJNSA_ILi128EEESH_NSA_ILi64EEEEEENS_6half_tENS5_IJlSD_lEEESK_NS5_IJSD_llEEENS4_8TiledMMAINS4_8MMA_AtomIJNS4_4SM904GMMA26MMA_64x128x16_F32F16F16_SSILNSQ_5MajorE0ELSS_1ELNSQ_7ScaleInE1ELST_1EEEEEENS4_6LayoutINS5_IJSB_SD_SD_EEENS5_IJSD_NSA_ILi0EEESY_EEEEENS5_IJNS4_10UnderscoreES11_S11_EEEEENS4_23SM90_TMA_LOAD_MULTICASTENS4_14ComposedLayoutINS4_7SwizzleILi3ELi4ELi3EEENS4_18smem_ptr_flag_bitsILi16EEENSW_INS5_IJNSA_ILi8EEESI_EEENS5_IJSI_SD_EEEEEEEvNS4_8identityES14_NS15_IS17_S19_NSW_INS5_IJSI_S1A_EEENS5_IJSD_SI_EEEEEEEvS1F_EENS_8epilogue10collective6detail29Sm90TmaWarpSpecializedAdapterINS1M_15DefaultEpilogueISK_SL_SL_NS1L_6thread17LinearCombinationISK_Li1EffLNS1Q_9ScaleType4KindE0ELNS_15FloatRoundStyleE2ESK_EENS1_15EpilogueDefaultEEEEEvvEEEEvNT_6ParamsE)
        /*0020*/ 	.word	0x00000000
.L_19:


//--------------------- .nv.compat                --------------------------
	.section	.nv.compat,"",@"SHT_CUDA_COMPAT_INFO"
	.align	4
        /*0000*/ 	.byte	0x02, 0x09, 0x01, 0x00, 0x02, 0x02, 0x04, 0x00, 0x02, 0x05, 0x05, 0x00, 0x03, 0x07, 0x01, 0x01
        /*0010*/ 	.byte	0x02, 0x03, 0x01, 0x00, 0x02, 0x06, 0x01, 0x00, 0x04, 0x0b, 0x08, 0x00, 0x00, 0x00, 0x00, 0x00
        /*0020*/ 	.byte	0x00, 0x00, 0x00, 0x00


//--------------------- .nv.info._ZN7cutlass13device_kernelINS_4gemm6kernel13GemmUniversalIN4cute5tupleIJiiiiEEENS1_10collective13CollectiveMmaINS1_34MainloopSm90TmaGmmaWarpSpecializedILi6ENS5_IJNS4_1CILi2EEENSA_ILi4EEENSA_ILi1EEEEEENS1_35KernelTmaWarpSpecializedCooperativeEEENS5_IJNSA_ILi128EEESH_NSA_ILi64EEEEEENS_6half_tENS5_IJlSD_lEEESK_NS5_IJSD_llEEENS4_8TiledMMAINS4_8MMA_AtomIJNS4_4SM904GMMA26MMA_64x128x16_F32F16F16_SSILNSQ_5MajorE0ELSS_1ELNSQ_7ScaleInE1ELST_1EEEEEENS4_6LayoutINS5_IJSB_SD_SD_EEENS5_IJSD_NSA_ILi0EEESY_EEEEENS5_IJNS4_10UnderscoreES11_S11_EEEEENS4_23SM90_TMA_LOAD_MULTICASTENS4_14ComposedLayoutINS4_7SwizzleILi3ELi4ELi3EEENS4_18smem_ptr_flag_bitsILi16EEENSW_INS5_IJNSA_ILi8EEESI_EEENS5_IJSI_SD_EEEEEEEvNS4_8identityES14_NS15_IS17_S19_NSW_INS5_IJSI_S1A_EEENS5_IJSD_SI_EEEEEEEvS1F_EENS_8epilogue10collective6detail29Sm90TmaWarpSpecializedAdapterINS1M_15DefaultEpilogueISK_SL_SL_NS1L_6thread17LinearCombinationISK_Li1EffLNS1Q_9ScaleType4KindE0ELNS_15FloatRoundStyleE2ESK_EENS1_15EpilogueDefaultEEEEEvvEEEEvNT_6ParamsE --------------------------
	.section	.nv.info._ZN7cutlass13device_kernelINS_4gemm6kernel13GemmUniversalIN4cute5tupleIJiiiiEEENS1_10collective13CollectiveMmaINS1_34MainloopSm90TmaGmmaWarpSpecializedILi6ENS5_IJNS4_1CILi2EEENSA_ILi4EEENSA_ILi1EEEEEENS1_35KernelTmaWarpSpecializedCooperativeEEENS5_IJNSA_ILi128EEESH_NSA_ILi64EEEEEENS_6half_tENS5_IJlSD_lEEESK_NS5_IJSD_llEEENS4_8TiledMMAINS4_8MMA_AtomIJNS4_4SM904GMMA26MMA_64x128x16_F32F16F16_SSILNSQ_5MajorE0ELSS_1ELNSQ_7ScaleInE1ELST_1EEEEEENS4_6LayoutINS5_IJSB_SD_SD_EEENS5_IJSD_NSA_ILi0EEESY_EEEEENS5_IJNS4_10UnderscoreES11_S11_EEEEENS4_23SM90_TMA_LOAD_MULTICASTENS4_14ComposedLayoutINS4_7SwizzleILi3ELi4ELi3EEENS4_18smem_ptr_flag_bitsILi16EEENSW_INS5_IJNSA_ILi8EEESI_EEENS5_IJSI_SD_EEEEEEEvNS4_8identityES14_NS15_IS17_S19_NSW_INS5_IJSI_S1A_EEENS5_IJSD_SI_EEEEEEEvS1F_EENS_8epilogue10collective6detail29Sm90TmaWarpSpecializedAdapterINS1M_15DefaultEpilogueISK_SL_SL_NS1L_6thread17LinearCombinationISK_Li1EffLNS1Q_9ScaleType4KindE0ELNS_15FloatRoundStyleE2ESK_EENS1_15EpilogueDefaultEEEEEvvEEEEvNT_6ParamsE,"",@"SHT_CUDA_INFO"
	.sectionflags	@""
	.align	4


	//----- nvinfo : EIATTR_CUDA_API_VERSION
	.align		4
        /*0000*/ 	.byte	0x04, 0x37
        /*0002*/ 	.short	(.L_21 - .L_20)
.L_20:
        /*0004*/ 	.word	0x00000082


	//----- nvinfo : EIATTR_KPARAM_INFO
	.align		4
.L_21:
        /*0008*/ 	.byte	0x04, 0x17
        /*000a*/ 	.short	(.L_23 - .L_22)
.L_22:
        /*000c*/ 	.word	0x00000000
        /*0010*/ 	.short	0x0000
        /*0012*/ 	.short	0x0070
        /*0014*/ 	.byte	0x00, 0xf0, 0x01, 0x10


	//----- nvinfo : EIATTR_SPARSE_MMA_MASK
	.align		4
.L_23:
        /*0018*/ 	.byte	0x03, 0x50
        /*001a*/ 	.short	0x0000


	//----- nvinfo : EIATTR_MAXREG_COUNT
	.align		4
        /*001c*/ 	.byte	0x03, 0x1b
        /*001e*/ 	.short	0x00a8


	//----- nvinfo : EIATTR_NUM_BARRIERS
	.align		4
        /*0020*/ 	.byte	0x02, 0x4c
        /*0022*/ 	.byte	0x01
	.zero		1


	//----- nvinfo : EIATTR_EXTERNS
	.align		4
        /*0024*/ 	.byte	0x04, 0x0f
        /*0026*/ 	.short	(.L_25 - .L_24)


	//   ....[0]....
	.align		4
.L_24:
        /*0028*/ 	.word	index@(__assertfail)


	//----- nvinfo : EIATTR_MERCURY_ISA_VERSION
	.align		4
.L_25:
        /*002c*/ 	.byte	0x03, 0x5f
        /*002e*/ 	.short	0x0101


	//----- nvinfo : EIATTR_INT_WARP_WIDE_INSTR_OFFSETS
	.align		4
        /*0030*/ 	.byte	0x04, 0x31
        /*0032*/ 	.short	(.L_27 - .L_26)


	//   ....[0]....
.L_26:
        /*0034*/ 	.word	0x000004c0


	//   ....[1]....
        /*0038*/ 	.word	0x000004f0


	//   ....[2]....
        /*003c*/ 	.word	0x00000690


	//   ....[3]....
        /*0040*/ 	.word	0x00001f40


	//----- nvinfo : EIATTR_COOP_GROUP_MASK_REGIDS
	.align		4
.L_27:
        /*0044*/ 	.byte	0x04, 0x29
        /*0046*/ 	.short	(.L_29 - .L_28)


	//   ....[0]....
.L_28:
        /*0048*/ 	.word	0xffffffff


	//   ....[1]....
        /*004c*/ 	.word	0xffffffff


	//   ....[2]....
        /*0050*/ 	.word	0xffffffff


	//   ....[3]....
        /*0054*/ 	.word	0xffffffff


	//   ....[4]....
        /*0058*/ 	.word	0xffffffff


	//   ....[5]....
        /*005c*/ 	.word	0xffffffff


	//----- nvinfo : EIATTR_COOP_GROUP_INSTR_OFFSETS
	.align		4
.L_29:
        /*0060*/ 	.byte	0x04, 0x28
        /*0062*/ 	.short	(.L_31 - .L_30)


	//   ....[0]....
.L_30:
        /*0064*/ 	.word	0x00000060


	//   ....[1]....
        /*0068*/ 	.word	0x00000070


	//   ....[2]....
        /*006c*/ 	.word	0x00000130


	//   ....[3]....
        /*0070*/ 	.word	0x00000310


	//   ....[4]....
        /*0074*/ 	.word	0x00000840


	//   ....[5]....
        /*0078*/ 	.word	0x000014c0


	//----- nvinfo : EIATTR_REG_RECONFIG
	.align		4
.L_31:
        /*007c*/ 	.byte	0x01, 0x54
	.zero		2


	//----- nvinfo : EIATTR_SYSCALL_OFFSETS
	.align		4
        /*0080*/ 	.byte	0x04, 0x46
        /*0082*/ 	.short	(.L_33 - .L_32)


	//   ....[0]....
.L_32:
        /*0084*/ 	.word	0x000016b0


	//----- nvinfo : EIATTR_MBARRIER_INSTR_OFFSETS
	.align		4
.L_33:
        /*0088*/ 	.byte	0x04, 0x39
        /*008a*/ 	.short	(.L_35 - .L_34)


	//   ....[0]....
.L_34:
        /*008c*/ 	.word	0x00000230
        /*0090*/ 	.word	0x000000ff
        /*0094*/ 	.word	0x00000000
        /*0098*/ 	.short	0x0100
        /*009a*/ 	.byte	0x08
	.zero		1


	//   ....[1]....
        /*009c*/ 	.word	0x00000240
        /*00a0*/ 	.word	0x000000ff
        /*00a4*/ 	.word	0x00000030
        /*00a8*/ 	.short	0x0100
        /*00aa*/ 	.byte	0x08
	.zero		1


	//   ....[2]....
        /*00ac*/ 	.word	0x00000250
        /*00b0*/ 	.word	0x000000ff
        /*00b4*/ 	.word	0x00000008
        /*00b8*/ 	.short	0x0100
        /*00ba*/ 	.byte	0x08
	.zero		1


	//   ....[3]....
        /*00bc*/ 	.word	0x00000260
        /*00c0*/ 	.word	0x000000ff
        /*00c4*/ 	.word	0x00000038
        /*00c8*/ 	.short	0x0100
        /*00ca*/ 	.byte	0x08
	.zero		1


	//   ....[4]....
        /*00cc*/ 	.word	0x00000270
        /*00d0*/ 	.word	0x000000ff
        /*00d4*/ 	.word	0x00000010
        /*00d8*/ 	.short	0x0100
        /*00da*/ 	.byte	0x08
	.zero		1


	//   ....[5]....
        /*00dc*/ 	.word	0x00000280
        /*00e0*/ 	.word	0x000000ff
        /*00e4*/ 	.word	0x00000040
        /*00e8*/ 	.short	0x0100
        /*00ea*/ 	.byte	0x08
	.zero		1


	//   ....[6]....
        /*00ec*/ 	.word	0x00000290
        /*00f0*/ 	.word	0x000000ff
        /*00f4*/ 	.word	0x00000018
        /*00f8*/ 	.short	0x0100
        /*00fa*/ 	.byte	0x08
	.zero		1


	//   ....[7]....
        /*00fc*/ 	.word	0x000002a0
        /*0100*/ 	.word	0x000000ff
        /*0104*/ 	.word	0x00000048
        /*0108*/ 	.short	0x0100
        /*010a*/ 	.byte	0x08
	.zero		1


	//   ....[8]....
        /*010c*/ 	.word	0x000002b0
        /*0110*/ 	.word	0x000000ff
        /*0114*/ 	.word	0x00000020
        /*0118*/ 	.short	0x0100
        /*011a*/ 	.byte	0x08
	.zero		1


	//   ....[9]....
        /*011c*/ 	.word	0x000002c0
        /*0120*/ 	.word	0x000000ff
        /*0124*/ 	.word	0x00000050
        /*0128*/ 	.short	0x0100
        /*012a*/ 	.byte	0x08
	.zero		1


	//   ....[10]....
        /*012c*/ 	.word	0x000002d0
        /*0130*/ 	.word	0x000000ff
        /*0134*/ 	.word	0x00000028
        /*0138*/ 	.short	0x0100
        /*013a*/ 	.byte	0x08
	.zero		1


	//   ....[11]....
        /*013c*/ 	.word	0x000002e0
        /*0140*/ 	.word	0x000000ff
        /*0144*/ 	.word	0x00000058
        /*0148*/ 	.short	0x0100
        /*014a*/ 	.byte	0x08
	.zero		1


	//   ....[12]....
        /*014c*/ 	.word	0x00000720
        /*0150*/ 	.word	0x000000ff
        /*0154*/ 	.word	0x00000070
        /*0158*/ 	.short	0x0100
        /*015a*/ 	.byte	0x06
	.zero		1


	//   ....[13]....
        /*015c*/ 	.word	0x000007c0
        /*0160*/ 	.word	0x000000ff
        /*0164*/ 	.word	0x00000078
        /*0168*/ 	.short	0x0100
        /*016a*/ 	.byte	0x06
	.zero		1


	//   ....[14]....
        /*016c*/ 	.word	0x00001770
        /*0170*/ 	.word	0x00000003
        /*0174*/ 	.word	0x00000000
        /*0178*/ 	.short	0x010a
        /*017a*/ 	.byte	0x3f
	.zero		1


	//   ....[15]....
        /*017c*/ 	.word	0x000017d0
        /*0180*/ 	.word	0x00000003
        /*0184*/ 	.word	0x00000000
        /*0188*/ 	.short	0x010a
        /*018a*/ 	.byte	0x3f
	.zero		1


	//   ....[16]....
        /*018c*/ 	.word	0x00001b50
        /*0190*/ 	.word	0x00000005
        /*0194*/ 	.word	0x00000000
        /*0198*/ 	.short	0x010a
        /*019a*/ 	.byte	0x3f
	.zero		1


	//   ....[17]....
        /*019c*/ 	.word	0x00001b90
        /*01a0*/ 	.word	0x00000005
        /*01a4*/ 	.word	0x00000000
        /*01a8*/ 	.short	0x010a
        /*01aa*/ 	.byte	0x3f
	.zero		1


	//   ....[18]....
        /*01ac*/ 	.word	0x00001df0
        /*01b0*/ 	.word	0x00000004
        /*01b4*/ 	.word	0x00000000
        /*01b8*/ 	.short	0x0101
        /*01ba*/ 	.byte	0x3f
	.zero		1


	//   ....[19]....
        /*01bc*/ 	.word	0x00001fe0
        /*01c0*/ 	.word	0x00000000
        /*01c4*/ 	.word	0x00000000
        /*01c8*/ 	.short	0x0101
        /*01ca*/ 	.byte	0x3f
	.zero		1


	//   ....[20]....
        /*01cc*/ 	.word	0x00007200
        /*01d0*/ 	.word	0x00000015
        /*01d4*/ 	.word	0x00000030
        /*01d8*/ 	.short	0x010a
        /*01da*/ 	.byte	0x3f
	.zero		1


	//   ....[21]....
        /*01dc*/ 	.word	0x00007630
        /*01e0*/ 	.word	0x00000006
        /*01e4*/ 	.word	0x00000078
        /*01e8*/ 	.short	0x0101
        /*01ea*/ 	.byte	0x3f
	.zero		1


	//   ....[22]....
        /*01ec*/ 	.word	0x00007d60
        /*01f0*/ 	.word	0x00000007
        /*01f4*/ 	.word	0x00000000
        /*01f8*/ 	.short	0x010a
        /*01fa*/ 	.byte	0x3f
	.zero		1


	//   ....[23]....
        /*01fc*/ 	.word	0x00007de0
        /*0200*/ 	.word	0x00000008
        /*0204*/ 	.word	0x00000000
        /*0208*/ 	.short	0x010a
        /*020a*/ 	.byte	0x3f
	.zero		1


	//   ....[24]....
        /*020c*/ 	.word	0x00007e70
        /*0210*/ 	.word	0x00000009
        /*0214*/ 	.word	0x00000000
        /*0218*/ 	.short	0x010a
        /*021a*/ 	.byte	0x3f
	.zero		1


	//   ....[25]....
        /*021c*/ 	.word	0x00007f00
        /*0220*/ 	.word	0x00000008
        /*0224*/ 	.word	0x00000000
        /*0228*/ 	.short	0x010a
        /*022a*/ 	.byte	0x3f
	.zero		1


	//   ....[26]....
        /*022c*/ 	.word	0x00007f90
        /*0230*/ 	.word	0x0000000b
        /*0234*/ 	.word	0x00000000
        /*0238*/ 	.short	0x010a
        /*023a*/ 	.byte	0x3f
	.zero		1


	//   ....[27]....
        /*023c*/ 	.word	0x00008020
        /*0240*/ 	.word	0x00000003
        /*0244*/ 	.word	0x00000000
        /*0248*/ 	.short	0x010a
        /*024a*/ 	.byte	0x3f
	.zero		1


	//   ....[28]....
        /*024c*/ 	.word	0x00008080
        /*0250*/ 	.word	0x00000003
        /*0254*/ 	.word	0x00000000
        /*0258*/ 	.short	0x010a
        /*025a*/ 	.byte	0x3f
	.zero		1


	//   ....[29]....
        /*025c*/ 	.word	0x000080d0
        /*0260*/ 	.word	0x00000005
        /*0264*/ 	.word	0x00000000
        /*0268*/ 	.short	0x010a
        /*026a*/ 	.byte	0x3f
	.zero		1


	//   ....[30]....
        /*026c*/ 	.word	0x000081a0
        /*0270*/ 	.word	0x00000015
        /*0274*/ 	.word	0x00000030
        /*0278*/ 	.short	0x010a
        /*027a*/ 	.byte	0x3f
	.zero		1


	//   ....[31]....
        /*027c*/ 	.word	0x00008270
        /*0280*/ 	.word	0x00000007
        /*0284*/ 	.word	0x00000000
        /*0288*/ 	.short	0x010a
        /*028a*/ 	.byte	0x3f
	.zero		1


	//   ....[32]....
        /*028c*/ 	.word	0x000082c0
        /*0290*/ 	.word	0x00000008
        /*0294*/ 	.word	0x00000000
        /*0298*/ 	.short	0x010a
        /*029a*/ 	.byte	0x3f
	.zero		1


	//   ....[33]....
        /*029c*/ 	.word	0x00008310
        /*02a0*/ 	.word	0x00000009
        /*02a4*/ 	.word	0x00000000
        /*02a8*/ 	.short	0x010a
        /*02aa*/ 	.byte	0x3f
	.zero		1


	//   ....[34]....
        /*02ac*/ 	.word	0x00008360
        /*02b0*/ 	.word	0x00000008
        /*02b4*/ 	.word	0x00000000
        /*02b8*/ 	.short	0x010a
        /*02ba*/ 	.byte	0x3f
	.zero		1


	//   ....[35]....
        /*02bc*/ 	.word	0x000083b0
        /*02c0*/ 	.word	0x0000000b
        /*02c4*/ 	.word	0x00000000
        /*02c8*/ 	.short	0x010a
        /*02ca*/ 	.byte	0x3f
	.zero		1


	//----- nvinfo : EIATTR_NUM_MBARRIERS
	.align		4
.L_35:
        /*02cc*/ 	.byte	0x03, 0x38
        /*02ce*/ 	.short	0x000e


	//----- nvinfo : EIATTR_EXIT_INSTR_OFFSETS
	.align		4
        /*02d0*/ 	.byte	0x04, 0x1c
        /*02d2*/ 	.short	(.L_37 - .L_36)


	//   ....[0]....
.L_36:
        /*02d4*/ 	.word	0x00000a10


	//   ....[1]....
        /*02d8*/ 	.word	0x00001220


	//   ....[2]....
        /*02dc*/ 	.word	0x00006890


	//   ....[3]....
        /*02e0*/ 	.word	0x00006df0


	//   ....[4]....
        /*02e4*/ 	.word	0x00008070


	//----- nvinfo : EIATTR_MAX_THREADS
	.align		4
.L_37:
        /*02e8*/ 	.byte	0x04, 0x05
        /*02ea*/ 	.short	(.L_39 - .L_38)
.L_38:
        /*02ec*/ 	.word	0x00000180
        /*02f0*/ 	.word	0x00000001
        /*02f4*/ 	.word	0x00000001


	//----- nvinfo : EIATTR_CRS_STACK_SIZE
	.align		4
.L_39:
        /*02f8*/ 	.byte	0x04, 0x1e
        /*02fa*/ 	.short	(.L_41 - .L_40)
.L_40:
        /*02fc*/ 	.word	0x00000000


	//----- nvinfo : EIATTR_CBANK_PARAM_SIZE
	.align		4
.L_41:
        /*0300*/ 	.byte	0x03, 0x19
        /*0302*/ 	.short	0x0470


	//----- nvinfo : EIATTR_PARAM_CBANK
	.align		4
        /*0304*/ 	.byte	0x04, 0x0a
        /*0306*/ 	.short	(.L_43 - .L_42)
	.align		4
.L_42:
        /*0308*/ 	.word	index@(.nv.constant0._ZN7cutlass13device_kernelINS_4gemm6kernel13GemmUniversalIN4cute5tupleIJiiiiEEENS1_10collective13CollectiveMmaINS1_34MainloopSm90TmaGmmaWarpSpecializedILi6ENS5_IJNS4_1CILi2EEENSA_ILi4EEENSA_ILi1EEEEEENS1_35KernelTmaWarpSpecializedCooperativeEEENS5_IJNSA_ILi128EEESH_NSA_ILi64EEEEEENS_6half_tENS5_IJlSD_lEEESK_NS5_IJSD_llEEENS4_8TiledMMAINS4_8MMA_AtomIJNS4_4SM904GMMA26MMA_64x128x16_F32F16F16_SSILNSQ_5MajorE0ELSS_1ELNSQ_7ScaleInE1ELST_1EEEEEENS4_6LayoutINS5_IJSB_SD_SD_EEENS5_IJSD_NSA_ILi0EEESY_EEEEENS5_IJNS4_10UnderscoreES11_S11_EEEEENS4_23SM90_TMA_LOAD_MULTICASTENS4_14ComposedLayoutINS4_7SwizzleILi3ELi4ELi3EEENS4_18smem_ptr_flag_bitsILi16EEENSW_INS5_IJNSA_ILi8EEESI_EEENS5_IJSI_SD_EEEEEEEvNS4_8identityES14_NS15_IS17_S19_NSW_INS5_IJSI_S1A_EEENS5_IJSD_SI_EEEEEEEvS1F_EENS_8epilogue10collective6detail29Sm90TmaWarpSpecializedAdapterINS1M_15DefaultEpilogueISK_SL_SL_NS1L_6thread17LinearCombinationISK_Li1EffLNS1Q_9ScaleType4KindE0ELNS_15FloatRoundStyleE2ESK_EENS1_15EpilogueDefaultEEEEEvvEEEEvNT_6ParamsE)
        /*030c*/ 	.short	0x0210
        /*030e*/ 	.short	0x0470


	//----- nvinfo : EIATTR_SW_WAR
	.align		4
.L_43:
        /*0310*/ 	.byte	0x04, 0x36
        /*0312*/ 	.short	(.L_45 - .L_44)
.L_44:
        /*0314*/ 	.word	0x00000008
.L_45:


//--------------------- .nv.callgraph             --------------------------
	.section	.nv.callgraph,"",@"SHT_CUDA_CALLGRAPH"
	.align	4
	.sectionentsize	8
	.align		4
        /*0000*/ 	.word	0x00000000
	.align		4
        /*0004*/ 	.word	0xffffffff
	.align		4
        /*0008*/ 	.word	index@(_ZN7cutlass13device_kernelINS_4gemm6kernel13GemmUniversalIN4cute5tupleIJiiiiEEENS1_10collective13CollectiveMmaINS1_34MainloopSm90TmaGmmaWarpSpecializedILi6ENS5_IJNS4_1CILi2EEENSA_ILi4EEENSA_ILi1EEEEEENS1_35KernelTmaWarpSpecializedCooperativeEEENS5_IJNSA_ILi128EEESH_NSA_ILi64EEEEEENS_6half_tENS5_IJlSD_lEEESK_NS5_IJSD_llEEENS4_8TiledMMAINS4_8MMA_AtomIJNS4_4SM904GMMA26MMA_64x128x16_F32F16F16_SSILNSQ_5MajorE0ELSS_1ELNSQ_7ScaleInE1ELST_1EEEEEENS4_6LayoutINS5_IJSB_SD_SD_EEENS5_IJSD_NSA_ILi0EEESY_EEEEENS5_IJNS4_10UnderscoreES11_S11_EEEEENS4_23SM90_TMA_LOAD_MULTICASTENS4_14ComposedLayoutINS4_7SwizzleILi3ELi4ELi3EEENS4_18smem_ptr_flag_bitsILi16EEENSW_INS5_IJNSA_ILi8EEESI_EEENS5_IJSI_SD_EEEEEEEvNS4_8identityES14_NS15_IS17_S19_NSW_INS5_IJSI_S1A_EEENS5_IJSD_SI_EEEEEEEvS1F_EENS_8epilogue10collective6detail29Sm90TmaWarpSpecializedAdapterINS1M_15DefaultEpilogueISK_SL_SL_NS1L_6thread17LinearCombinationISK_Li1EffLNS1Q_9ScaleType4KindE0ELNS_15FloatRoundStyleE2ESK_EENS1_15EpilogueDefaultEEEEEvvEEEEvNT_6ParamsE)
	.align		4
        /*000c*/ 	.word	index@(__assertfail)
	.align		4
        /*0010*/ 	.word	0x00000000
	.align		4
        /*0014*/ 	.word	0xfffffffe
	.align		4
        /*0018*/ 	.word	0x00000000
	.align		4
        /*001c*/ 	.word	0xfffffffd
	.align		4
        /*0020*/ 	.word	0x00000000
	.align		4
        /*0024*/ 	.word	0xfffffffc


//--------------------- .nv.constant4             --------------------------
	.section	.nv.constant4,"a",@progbits
	.align	8
	.align		8
.nv.constant4:
        /*0000*/ 	.dword	__assertfail
	.align		8
        /*0008*/ 	.dword	__unnamed_1
	.align		8
        /*0010*/ 	.dword	_ZN40_INTERNAL_db29ce51_4_k_cu_4a1bff56_275364cuda3std3__45__cpo5beginE
	.align		8
        /*0018*/ 	.dword	_ZN40_INTERNAL_db29ce51_4_k_cu_4a1bff56_275364cuda3std3__45__cpo3endE
	.align		8
        /*0020*/ 	.dword	_ZN40_INTERNAL_db29ce51_4_k_cu_4a1bff56_275364cuda3std3__45__cpo6cbeginE
	.align		8
        /*0028*/ 	.dword	_ZN40_INTERNAL_db29ce51_4_k_cu_4a1bff56_275364cuda3std3__45__cpo4cendE
	.align		8
        /*0030*/ 	.dword	_ZN40_INTERNAL_db29ce51_4_k_cu_4a1bff56_275364cuda3std3__442_GLOBAL__N__db29ce51_4_k_cu_4a1bff56_275366ignoreE
	.align		8
        /*0038*/ 	.dword	_ZN40_INTERNAL_db29ce51_4_k_cu_4a1bff56_275364cuda3std3__419piecewise_constructE
	.align		8
        /*0040*/ 	.dword	_ZN40_INTERNAL_db29ce51_4_k_cu_4a1bff56_275364cuda3std3__48in_placeE
	.align		8
        /*0048*/ 	.dword	_ZN40_INTERNAL_db29ce51_4_k_cu_4a1bff56_275364cuda3std6ranges3__45__cpo4swapE
	.align		8
        /*0050*/ 	.dword	_ZN40_INTERNAL_db29ce51_4_k_cu_4a1bff56_275364cuda3std6ranges3__45__cpo9iter_moveE
	.align		8
        /*0058*/ 	.dword	_ZN40_INTERNAL_db29ce51_4_k_cu_4a1bff56_275364cute7productE
	.align		8
        /*0060*/ 	.dword	_ZN40_INTERNAL_db29ce51_4_k_cu_4a1bff56_275364cute1_E
	.align		8
        /*0068*/ 	.dword	$str$22
	.align		8
        /*0070*/ 	.dword	$str$23


//--------------------- .text._ZN7cutlass13device_kernelINS_4gemm6kernel13GemmUniversalIN4cute5tupleIJiiiiEEENS1_10collective13CollectiveMmaINS1_34MainloopSm90TmaGmmaWarpSpecializedILi6ENS5_IJNS4_1CILi2EEENSA_ILi4EEENSA_ILi1EEEEEENS1_35KernelTmaWarpSpecializedCooperativeEEENS5_IJNSA_ILi128EEESH_NSA_ILi64EEEEEENS_6half_tENS5_IJlSD_lEEESK_NS5_IJSD_llEEENS4_8TiledMMAINS4_8MMA_AtomIJNS4_4SM904GMMA26MMA_64x128x16_F32F16F16_SSILNSQ_5MajorE0ELSS_1ELNSQ_7ScaleInE1ELST_1EEEEEENS4_6LayoutINS5_IJSB_SD_SD_EEENS5_IJSD_NSA_ILi0EEESY_EEEEENS5_IJNS4_10UnderscoreES11_S11_EEEEENS4_23SM90_TMA_LOAD_MULTICASTENS4_14ComposedLayoutINS4_7SwizzleILi3ELi4ELi3EEENS4_18smem_ptr_flag_bitsILi16EEENSW_INS5_IJNSA_ILi8EEESI_EEENS5_IJSI_SD_EEEEEEEvNS4_8identityES14_NS15_IS17_S19_NSW_INS5_IJSI_S1A_EEENS5_IJSD_SI_EEEEEEEvS1F_EENS_8epilogue10collective6detail29Sm90TmaWarpSpecializedAdapterINS1M_15DefaultEpilogueISK_SL_SL_NS1L_6thread17LinearCombinationISK_Li1EffLNS1Q_9ScaleType4KindE0ELNS_15FloatRoundStyleE2ESK_EENS1_15EpilogueDefaultEEEEEvvEEEEvNT_6ParamsE --------------------------
	.section	.text._ZN7cutlass13device_kernelINS_4gemm6kernel13GemmUniversalIN4cute5tupleIJiiiiEEENS1_10collective13CollectiveMmaINS1_34MainloopSm90TmaGmmaWarpSpecializedILi6ENS5_IJNS4_1CILi2EEENSA_ILi4EEENSA_ILi1EEEEEENS1_35KernelTmaWarpSpecializedCooperativeEEENS5_IJNSA_ILi128EEESH_NSA_ILi64EEEEEENS_6half_tENS5_IJlSD_lEEESK_NS5_IJSD_llEEENS4_8TiledMMAINS4_8MMA_AtomIJNS4_4SM904GMMA26MMA_64x128x16_F32F16F16_SSILNSQ_5MajorE0ELSS_1ELNSQ_7ScaleInE1ELST_1EEEEEENS4_6LayoutINS5_IJSB_SD_SD_EEENS5_IJSD_NSA_ILi0EEESY_EEEEENS5_IJNS4_10UnderscoreES11_S11_EEEEENS4_23SM90_TMA_LOAD_MULTICASTENS4_14ComposedLayoutINS4_7SwizzleILi3ELi4ELi3EEENS4_18smem_ptr_flag_bitsILi16EEENSW_INS5_IJNSA_ILi8EEESI_EEENS5_IJSI_SD_EEEEEEEvNS4_8identityES14_NS15_IS17_S19_NSW_INS5_IJSI_S1A_EEENS5_IJSD_SI_EEEEEEEvS1F_EENS_8epilogue10collective6detail29Sm90TmaWarpSpecializedAdapterINS1M_15DefaultEpilogueISK_SL_SL_NS1L_6thread17LinearCombinationISK_Li1EffLNS1Q_9ScaleType4KindE0ELNS_15FloatRoundStyleE2ESK_EENS1_15EpilogueDefaultEEEEEvvEEEEvNT_6ParamsE,"ax",@progbits
	.align	128
.text._ZN7cutlass13device_kernelINS_4gemm6kernel13GemmUniversalIN4cute5tupleIJiiiiEEENS1_10collective13CollectiveMmaINS1_34MainloopSm90TmaGmmaWarpSpecializedILi6ENS5_IJNS4_1CILi2EEENSA_ILi4EEENSA_ILi1EEEEEENS1_35KernelTmaWarpSpecializedCooperativeEEENS5_IJNSA_ILi128EEESH_NSA_ILi64EEEEEENS_6half_tENS5_IJlSD_lEEESK_NS5_IJSD_llEEENS4_8TiledMMAINS4_8MMA_AtomIJNS4_4SM904GMMA26MMA_64x128x16_F32F16F16_SSILNSQ_5MajorE0ELSS_1ELNSQ_7ScaleInE1ELST_1EEEEEENS4_6LayoutINS5_IJSB_SD_SD_EEENS5_IJSD_NSA_ILi0EEESY_EEEEENS5_IJNS4_10UnderscoreES11_S11_EEEEENS4_23SM90_TMA_LOAD_MULTICASTENS4_14ComposedLayoutINS4_7SwizzleILi3ELi4ELi3EEENS4_18smem_ptr_flag_bitsILi16EEENSW_INS5_IJNSA_ILi8EEESI_EEENS5_IJSI_SD_EEEEEEEvNS4_8identityES14_NS15_IS17_S19_NSW_INS5_IJSI_S1A_EEENS5_IJSD_SI_EEEEEEEvS1F_EENS_8epilogue10collective6detail29Sm90TmaWarpSpecializedAdapterINS1M_15DefaultEpilogueISK_SL_SL_NS1L_6thread17LinearCombinationISK_Li1EffLNS1Q_9ScaleType4KindE0ELNS_15FloatRoundStyleE2ESK_EENS1_15EpilogueDefaultEEEEEvvEEEEvNT_6ParamsE:
        .type           _ZN7cutlass13device_kernelINS_4gemm6kernel13GemmUniversalIN4cute5tupleIJiiiiEEENS1_10collective13CollectiveMmaINS1_34MainloopSm90TmaGmmaWarpSpecializedILi6ENS5_IJNS4_1CILi2EEENSA_ILi4EEENSA_ILi1EEEEEENS1_35KernelTmaWarpSpecializedCooperativeEEENS5_IJNSA_ILi128EEESH_NSA_ILi64EEEEEENS_6half_tENS5_IJlSD_lEEESK_NS5_IJSD_llEEENS4_8TiledMMAINS4_8MMA_AtomIJNS4_4SM904GMMA26MMA_64x128x16_F32F16F16_SSILNSQ_5MajorE0ELSS_1ELNSQ_7ScaleInE1ELST_1EEEEEENS4_6LayoutINS5_IJSB_SD_SD_EEENS5_IJSD_NSA_ILi0EEESY_EEEEENS5_IJNS4_10UnderscoreES11_S11_EEEEENS4_23SM90_TMA_LOAD_MULTICASTENS4_14ComposedLayoutINS4_7SwizzleILi3ELi4ELi3EEENS4_18smem_ptr_flag_bitsILi16EEENSW_INS5_IJNSA_ILi8EEESI_EEENS5_IJSI_SD_EEEEEEEvNS4_8identityES14_NS15_IS17_S19_NSW_INS5_IJSI_S1A_EEENS5_IJSD_SI_EEEEEEEvS1F_EENS_8epilogue10collective6detail29Sm90TmaWarpSpecializedAdapterINS1M_15DefaultEpilogueISK_SL_SL_NS1L_6thread17LinearCombinationISK_Li1EffLNS1Q_9ScaleType4KindE0ELNS_15FloatRoundStyleE2ESK_EENS1_15EpilogueDefaultEEEEEvvEEEEvNT_6ParamsE,@function
        .size           _ZN7cutlass13device_kernelINS_4gemm6kernel13GemmUniversalIN4cute5tupleIJiiiiEEENS1_10collective13CollectiveMmaINS1_34MainloopSm90TmaGmmaWarpSpecializedILi6ENS5_IJNS4_1CILi2EEENSA_ILi4EEENSA_ILi1EEEEEENS1_35KernelTmaWarpSpecializedCooperativeEEENS5_IJNSA_ILi128EEESH_NSA_ILi64EEEEEENS_6half_tENS5_IJlSD_lEEESK_NS5_IJSD_llEEENS4_8TiledMMAINS4_8MMA_AtomIJNS4_4SM904GMMA26MMA_64x128x16_F32F16F16_SSILNSQ_5MajorE0ELSS_1ELNSQ_7ScaleInE1ELST_1EEEEEENS4_6LayoutINS5_IJSB_SD_SD_EEENS5_IJSD_NSA_ILi0EEESY_EEEEENS5_IJNS4_10UnderscoreES11_S11_EEEEENS4_23SM90_TMA_LOAD_MULTICASTENS4_14ComposedLayoutINS4_7SwizzleILi3ELi4ELi3EEENS4_18smem_ptr_flag_bitsILi16EEENSW_INS5_IJNSA_ILi8EEESI_EEENS5_IJSI_SD_EEEEEEEvNS4_8identityES14_NS15_IS17_S19_NSW_INS5_IJSI_S1A_EEENS5_IJSD_SI_EEEEEEEvS1F_EENS_8epilogue10collective6detail29Sm90TmaWarpSpecializedAdapterINS1M_15DefaultEpilogueISK_SL_SL_NS1L_6thread17LinearCombinationISK_Li1EffLNS1Q_9ScaleType4KindE0ELNS_15FloatRoundStyleE2ESK_EENS1_15EpilogueDefaultEEEEEvvEEEEvNT_6ParamsE,(.L_x_201 - _ZN7cutlass13device_kernelINS_4gemm6kernel13GemmUniversalIN4cute5tupleIJiiiiEEENS1_10collective13CollectiveMmaINS1_34MainloopSm90TmaGmmaWarpSpecializedILi6ENS5_IJNS4_1CILi2EEENSA_ILi4EEENSA_ILi1EEEEEENS1_35KernelTmaWarpSpecializedCooperativeEEENS5_IJNSA_ILi128EEESH_NSA_ILi64EEEEEENS_6half_tENS5_IJlSD_lEEESK_NS5_IJSD_llEEENS4_8TiledMMAINS4_8MMA_AtomIJNS4_4SM904GMMA26MMA_64x128x16_F32F16F16_SSILNSQ_5MajorE0ELSS_1ELNSQ_7ScaleInE1ELST_1EEEEEENS4_6LayoutINS5_IJSB_SD_SD_EEENS5_IJSD_NSA_ILi0EEESY_EEEEENS5_IJNS4_10UnderscoreES11_S11_EEEEENS4_23SM90_TMA_LOAD_MULTICASTENS4_14ComposedLayoutINS4_7SwizzleILi3ELi4ELi3EEENS4_18smem_ptr_flag_bitsILi16EEENSW_INS5_IJNSA_ILi8EEESI_EEENS5_IJSI_SD_EEEEEEEvNS4_8identityES14_NS15_IS17_S19_NSW_INS5_IJSI_S1A_EEENS5_IJSD_SI_EEEEEEEvS1F_EENS_8epilogue10collective6detail29Sm90TmaWarpSpecializedAdapterINS1M_15DefaultEpilogueISK_SL_SL_NS1L_6thread17LinearCombinationISK_Li1EffLNS1Q_9ScaleType4KindE0ELNS_15FloatRoundStyleE2ESK_EENS1_15EpilogueDefaultEEEEEvvEEEEvNT_6ParamsE)
        .other          _ZN7cutlass13device_kernelINS_4gemm6kernel13GemmUniversalIN4cute5tupleIJiiiiEEENS1_10collective13CollectiveMmaINS1_34MainloopSm90TmaGmmaWarpSpecializedILi6ENS5_IJNS4_1CILi2EEENSA_ILi4EEENSA_ILi1EEEEEENS1_35KernelTmaWarpSpecializedCooperativeEEENS5_IJNSA_ILi128EEESH_NSA_ILi64EEEEEENS_6half_tENS5_IJlSD_lEEESK_NS5_IJSD_llEEENS4_8TiledMMAINS4_8MMA_AtomIJNS4_4SM904GMMA26MMA_64x128x16_F32F16F16_SSILNSQ_5MajorE0ELSS_1ELNSQ_7ScaleInE1ELST_1EEEEEENS4_6LayoutINS5_IJSB_SD_SD_EEENS5_IJSD_NSA_ILi0EEESY_EEEEENS5_IJNS4_10UnderscoreES11_S11_EEEEENS4_23SM90_TMA_LOAD_MULTICASTENS4_14ComposedLayoutINS4_7SwizzleILi3ELi4ELi3EEENS4_18smem_ptr_flag_bitsILi16EEENSW_INS5_IJNSA_ILi8EEESI_EEENS5_IJSI_SD_EEEEEEEvNS4_8identityES14_NS15_IS17_S19_NSW_INS5_IJSI_S1A_EEENS5_IJSD_SI_EEEEEEEvS1F_EENS_8epilogue10collective6detail29Sm90TmaWarpSpecializedAdapterINS1M_15DefaultEpilogueISK_SL_SL_NS1L_6thread17LinearCombinationISK_Li1EffLNS1Q_9ScaleType4KindE0ELNS_15FloatRoundStyleE2ESK_EENS1_15EpilogueDefaultEEEEEvvEEEEvNT_6ParamsE,@"STO_CUDA_ENTRY STV_DEFAULT"
_ZN7cutlass13device_kernelINS_4gemm6kernel13GemmUniversalIN4cute5tupleIJiiiiEEENS1_10collective13CollectiveMmaINS1_34MainloopSm90TmaGmmaWarpSpecializedILi6ENS5_IJNS4_1CILi2EEENSA_ILi4EEENSA_ILi1EEEEEENS1_35KernelTmaWarpSpecializedCooperativeEEENS5_IJNSA_ILi128EEESH_NSA_ILi64EEEEEENS_6half_tENS5_IJlSD_lEEESK_NS5_IJSD_llEEENS4_8TiledMMAINS4_8MMA_AtomIJNS4_4SM904GMMA26MMA_64x128x16_F32F16F16_SSILNSQ_5MajorE0ELSS_1ELNSQ_7ScaleInE1ELST_1EEEEEENS4_6LayoutINS5_IJSB_SD_SD_EEENS5_IJSD_NSA_ILi0EEESY_EEEEENS5_IJNS4_10UnderscoreES11_S11_EEEEENS4_23SM90_TMA_LOAD_MULTICASTENS4_14ComposedLayoutINS4_7SwizzleILi3ELi4ELi3EEENS4_18smem_ptr_flag_bitsILi16EEENSW_INS5_IJNSA_ILi8EEESI_EEENS5_IJSI_SD_EEEEEEEvNS4_8identityES14_NS15_IS17_S19_NSW_INS5_IJSI_S1A_EEENS5_IJSD_SI_EEEEEEEvS1F_EENS_8epilogue10collective6detail29Sm90TmaWarpSpecializedAdapterINS1M_15DefaultEpilogueISK_SL_SL_NS1L_6thread17LinearCombinationISK_Li1EffLNS1Q_9ScaleType4KindE0ELNS_15FloatRoundStyleE2ESK_EENS1_15EpilogueDefaultEEEEEvvEEEEvNT_6ParamsE:
[----:B------:R-:W0:Y:S01]  /*0000*/  LDC R1, c[0x0][0x28] ;  /* 0x00000a00ff017b82 */ /* 0x000e220000000800 */
[----:B------:R-:W1:Y:S01]  /*0010*/  S2R R95, SR_TID.X ;  /* 0x00000000005f7919 */ /* 0x000e620000002100 */
[----:B------:R-:W-:Y:S01]  /*0020*/  ELECT P0, URZ, PT ;  /* 0x00000000003f782f */ /* 0x000fe20003800000 */
[----:B------:R-:W-:Y:S01]  /*0030*/  BSSY B0, `(.L_x_0) ;  /* 0x000000f000007945 */ /* 0x000fe20003800000 */
[--C-:B-1----:R-:W-:Y:S02]  /*0040*/  SHF.R.U32.HI R0, RZ, 0x5, R95.reuse ;  /* 0x00000005ff007819 */ /* 0x102fe4000001165f */
[----:B------:R-:W-:-:S03]  /*0050*/  SHF.R.U32.HI R7, RZ, 0x7, R95 ;  /* 0x00000007ff077819 */ /* 0x000fc6000001165f */
[----:B------:R-:W1:Y:S04]  /*0060*/  SHFL.IDX PT, R3, R0, RZ, 0x1f ;  /* 0x00001fff00037589 */ /* 0x000e6800000e0000 */
[----:B------:R2:W3:Y:S01]  /*0070*/  SHFL.IDX PT, R2, R7, RZ, 0x1f ;  /* 0x00001fff07027589 */ /* 0x0004e200000e0000 */
[----:B-1----:R-:W-:-:S13]  /*0080*/  ISETP.NE.OR P0, PT, R3, RZ, !P0 ;  /* 0x000000ff0300720c */ /* 0x002fda0004705670 */
[----:B0-23--:R-:W-:Y:S05]  /*0090*/  @P0 BRA `(.L_x_1) ;  /* 0x0000000000200947 */ /* 0x00dfea0003800000 */
[----:B------:R-:W-:Y:S02]  /*00a0*/  ULDC.64 UR4, c[0x0][0x198] ;  /* 0x0000660000047ab9 */ /* 0x000fe40000000a00 */
[----:B------:R-:W-:Y:S02]  /*00b0*/  UIADD3 UR6, UP0, UR4, 0xf0, URZ ;  /* 0x000000f004067890 */ /* 0x000fe4000ff1e03f */
[----:B------:R-:W-:Y:S02]  /*00c0*/  UIADD3 UR4, UP1, UR4, 0x1f0, URZ ;  /* 0x000001f004047890 */ /* 0x000fe4000ff3e03f */
[----:B------:R-:W-:Y:S02]  /*00d0*/  UIADD3.X UR7, URZ, UR5, URZ, UP0, !UPT ;  /* 0x000000053f077290 */ /* 0x000fe400087fe43f */
[----:B------:R-:W-:-:S07]  /*00e0*/  UIADD3.X UR5, URZ, UR5, URZ, UP1, !UPT ;  /* 0x000000053f057290 */ /* 0x000fce0008ffe43f */
[----:B------:R0:W-:Y:S02]  /*00f0*/  UTMACCTL.PF [UR6] ;  /* 0x00000000060079b9 */ /* 0x0001e40008040000 */
[----:B------:R0:W-:Y:S02]  /*0100*/  UTMACCTL.PF [UR4] ;  /* 0x00000000040079b9 */ /* 0x0001e40008040000 */
[----:B0-----:R-:W-:Y:S01]  /*0110*/  NOP ;  /* 0x0000000000007918 */ /* 0x001fe20000000000 */
.L_x_1:
[----:B------:R-:W-:Y:S05]  /*0120*/  BSYNC B0 ;  /* 0x0000000000007941 */ /* 0x000fea0003800000 */
.L_x_0:
[----:B------:R-:W0:Y:S02]  /*0130*/  SHFL.IDX PT, R5, R0, RZ, 0x1f ;  /* 0x00001fff00057589 */ /* 0x000e2400000e0000 */
[----:B0-----:R-:W-:-:S13]  /*0140*/  ISETP.NE.AND P0, PT, R5, RZ, PT ;  /* 0x000000ff0500720c */ /* 0x001fda0003f05270 */
[----:B------:R-:W-:Y:S05]  /*0150*/  @P0 BRA `(.L_x_2) ;  /* 0x0000000000680947 */ /* 0x000fea0003800000 */
[----:B------:R-:W0:Y:S01]  /*0160*/  S2UR UR8, SR_CgaCtaId ;  /* 0x00000000000879c3 */ /* 0x000e220000008800 */
[----:B------:R-:W-:Y:S01]  /*0170*/  UMOV UR4, 0x400 ;  /* 0x0000040000047882 */ /* 0x000fe20000000000 */
[----:B------:R-:W-:Y:S01]  /*0180*/  UMOV UR5, 0x1 ;  /* 0x0000000100057882 */ /* 0x000fe20000000000 */
[----:B------:R-:W-:Y:S01]  /*0190*/  UMOV UR6, 0xa ;  /* 0x0000000a00067882 */ /* 0x000fe20000000000 */
[----:B------:R-:W-:Y:S01]  /*01a0*/  ELECT P0, URZ, PT ;  /* 0x00000000003f782f */ /* 0x000fe20003800000 */
[----:B------:R-:W-:-:S04]  /*01b0*/  UIADD3 UR6, -UR6, 0x100000, URZ ;  /* 0x0010000006067890 */ /* 0x000fc8000fffe13f */
[----:B------:R-:W-:Y:S02]  /*01c0*/  USHF.L.U32 UR7, UR6, 0xb, URZ ;  /* 0x0000000b06077899 */ /* 0x000fe4000800063f */
[----:B------:R-:W-:Y:S02]  /*01d0*/  USHF.L.U32 UR6, UR6, 0x1, URZ ;  /* 0x0000000106067899 */ /* 0x000fe4000800063f */
[----:B0-----:R-:W-:Y:S02]  /*01e0*/  ULEA UR8, UR8, UR4, 0x18 ;  /* 0x0000000408087291 */ /* 0x001fe4000f8ec03f */
[----:B------:R-:W-:-:S04]  /*01f0*/  UIADD3 UR4, -UR5, 0x100000, URZ ;  /* 0x0010000005047890 */ /* 0x000fc8000fffe13f */
[----:B------:R-:W-:Y:S02]  /*0200*/  USHF.L.U32 UR5, UR4, 0xb, URZ ;  /* 0x0000000b04057899 */ /* 0x000fe4000800063f */
[----:B------:R-:W-:Y:S01]  /*0210*/  USHF.L.U32 UR4, UR4, 0x1, URZ ;  /* 0x0000000104047899 */ /* 0x000fe2000800063f */
[----:B------:R-:W0:Y:S11]  /*0220*/  FENCE.VIEW.ASYNC.S ;  /* 0x00000000000073c6 */ /* 0x000e360000000000 */
[----:B0-----:R0:W1:Y:S01]  /*0230*/  SYNCS.EXCH.64 URZ, [UR8], UR4 ;  /* 0x00000004083f75b2 */ /* 0x0010620008000100 */
[----:B------:R0:W2:Y:S01]  /*0240*/  SYNCS.EXCH.64 URZ, [UR8+0x30], UR6 ;  /* 0x00003006083f75b2 */ /* 0x0000a20008000100 */
[----:B------:R0:W3:Y:S01]  /*0250*/  SYNCS.EXCH.64 URZ, [UR8+0x8], UR4 ;  /* 0x00000804083f75b2 */ /* 0x0000e20008000100 */
[----:B------:R0:W4:Y:S01]  /*0260*/  SYNCS.EXCH.64 URZ, [UR8+0x38], UR6 ;  /* 0x00003806083f75b2 */ /* 0x0001220008000100 */
[----:B------:R0:W0:Y:S01]  /*0270*/  SYNCS.EXCH.64 URZ, [UR8+0x10], UR4 ;  /* 0x00001004083f75b2 */ /* 0x0000220008000100 */
[----:B------:R0:W0:Y:S01]  /*0280*/  SYNCS.EXCH.64 URZ, [UR8+0x40], UR6 ;  /* 0x00004006083f75b2 */ /* 0x0000220008000100 */
[----:B------:R0:W0:Y:S01]  /*0290*/  SYNCS.EXCH.64 URZ, [UR8+0x18], UR4 ;  /* 0x00001804083f75b2 */ /* 0x0000220008000100 */
[----:B------:R0:W0:Y:S01]  /*02a0*/  SYNCS.EXCH.64 URZ, [UR8+0x48], UR6 ;  /* 0x00004806083f75b2 */ /* 0x0000220008000100 */
[----:B------:R0:W0:Y:S01]  /*02b0*/  SYNCS.EXCH.64 URZ, [UR8+0x20], UR4 ;  /* 0x00002004083f75b2 */ /* 0x0000220008000100 */
[----:B------:R0:W0:Y:S01]  /*02c0*/  SYNCS.EXCH.64 URZ, [UR8+0x50], UR6 ;  /* 0x00005006083f75b2 */ /* 0x0000220008000100 */
[----:B------:R0:W0:Y:S01]  /*02d0*/  SYNCS.EXCH.64 URZ, [UR8+0x28], UR4 ;  /* 0x00002804083f75b2 */ /* 0x0000220008000100 */
[----:B------:R0:W0:Y:S01]  /*02e0*/  SYNCS.EXCH.64 URZ, [UR8+0x58], UR6 ;  /* 0x00005806083f75b2 */ /* 0x0000220008000100 */
[----:B------:R-:W-:Y:S01]  /*02f0*/  NOP ;  /* 0x0000000000007918 */ /* 0x000fe20000000000 */
.L_x_2:
[----:B------:R-:W-:Y:S01]  /*0300*/  SHF.R.S32.HI R4, RZ, 0x1f, R95 ;  /* 0x0000001fff047819 */ /* 0x000fe2000001145f */
[----:B------:R-:W5:Y:S01]  /*0310*/  SHFL.IDX PT, R0, R0, RZ, 0x1f ;  /* 0x00001fff00007589 */ /* 0x000f6200000e0000 */
[----:B0-----:R-:W0:Y:S01]  /*0320*/  S2UR UR8, SR_CTAID.X ;  /* 0x00000000000879c3 */ /* 0x001e220000002500 */
[----:B------:R-:W-:Y:S02]  /*0330*/  ELECT P0, URZ, PT ;  /* 0x00000000003f782f */ /* 0x000fe40003800000 */
[----:B------:R-:W-:Y:S01]  /*0340*/  LEA.HI R4, R4, R95, RZ, 0x7 ;  /* 0x0000005f04047211 */ /* 0x000fe200078f38ff */
[----:B------:R-:W-:Y:S01]  /*0350*/  ULDC UR4, c[0x0][0x150] ;  /* 0x0000540000047ab9 */ /* 0x000fe20000000800 */
[----:B------:R-:W-:Y:S01]  /*0360*/  SHF.R.S32.HI R6, RZ, 0x1f, R5 ;  /* 0x0000001fff067819 */ /* 0x000fe20000011405 */
[----:B------:R-:W-:Y:S01]  /*0370*/  NOP ;  /* 0x0000000000007918 */ /* 0x000fe20000000000 */
[----:B------:R-:W-:Y:S01]  /*0380*/  LOP3.LUT R4, R4, 0xffffff80, RZ, 0xc0, !PT ;  /* 0xffffff8004047812 */ /* 0x000fe200078ec0ff */
[----:B------:R-:W-:Y:S01]  /*0390*/  NOP ;  /* 0x0000000000007918 */ /* 0x000fe20000000000 */
[----:B------:R-:W-:Y:S01]  /*03a0*/  LEA.HI R6, R6, R5, RZ, 0x2 ;  /* 0x0000000506067211 */ /* 0x000fe200078f10ff */
[----:B------:R-:W1:Y:S01]  /*03b0*/  LDC R11, c[0x0][0x144] ;  /* 0x00005100ff0b7b82 */ /* 0x000e620000000800 */
[----:B------:R-:W-:Y:S01]  /*03c0*/  IMAD.MOV.U32 R22, RZ, RZ, 0x1 ;  /* 0x00000001ff167424 */ /* 0x000fe200078e00ff */
[----:B------:R-:W-:Y:S01]  /*03d0*/  ISETP.NE.AND P3, PT, R2, RZ, PT ;  /* 0x000000ff0200720c */ /* 0x000fe20003f65270 */
[----:B------:R-:W-:Y:S01]  /*03e0*/  IMAD.IADD R8, R95, 0x1, -R4 ;  /* 0x000000015f087824 */ /* 0x000fe200078e0a04 */
[----:B------:R-:W-:Y:S01]  /*03f0*/  LOP3.LUT R6, R6, 0x3ffffffc, RZ, 0xc0, !PT ;  /* 0x3ffffffc06067812 */ /* 0x000fe200078ec0ff */
[----:B------:R-:W2:Y:S03]  /*0400*/  S2R R4, SR_CTAID.Y ;  /* 0x0000000000047919 */ /* 0x000ea60000002600 */
[----:B------:R-:W-:Y:S01]  /*0410*/  SHF.R.S32.HI R9, RZ, 0x1f, R8 ;  /* 0x0000001fff097819 */ /* 0x000fe20000011408 */
[----:B------:R-:W-:Y:S01]  /*0420*/  IMAD.IADD R6, R5, 0x1, -R6 ;  /* 0x0000000105067824 */ /* 0x000fe200078e0a06 */
[----:B------:R-:W3:Y:S02]  /*0430*/  LDC R13, c[0x0][0x140] ;  /* 0x00005000ff0d7b82 */ /* 0x000ee40000000800 */
[----:B------:R-:W-:-:S02]  /*0440*/  LEA.HI R9, R9, R8, RZ, 0x3 ;  /* 0x0000000809097211 */ /* 0x000fc400078f18ff */
[----:B-----5:R-:W-:Y:S02]  /*0450*/  ISETP.NE.OR P0, PT, R0, RZ, !P0 ;  /* 0x000000ff0000720c */ /* 0x020fe40004705670 */
[--C-:B------:R-:W-:Y:S02]  /*0460*/  SHF.R.S32.HI R0, RZ, 0x3, R9.reuse ;  /* 0x00000003ff007819 */ /* 0x100fe40000011409 */
[----:B0-----:R-:W-:Y:S02]  /*0470*/  I2FP.F32.U32 R10, UR8 ;  /* 0x00000008000a7c45 */ /* 0x001fe40008201000 */
[----:B------:R-:W-:-:S03]  /*0480*/  SHF.R.S32.HI R9, RZ, 0x1f, R9 ;  /* 0x0000001fff097819 */ /* 0x000fc60000011409 */
[----:B------:R-:W-:Y:S01]  /*0490*/  FMUL R10, R10, UR4 ;  /* 0x000000040a0a7c20 */ /* 0x000fe20008400000 */
[----:B------:R-:W-:Y:S01]  /*04a0*/  LEA.HI R9, R9, R0, RZ, 0x2 ;  /* 0x0000000009097211 */ /* 0x000fe200078f10ff */
[----:B------:R-:W-:Y:S02]  /*04b0*/  ULDC UR4, c[0x0][0x154] ;  /* 0x0000550000047ab9 */ /* 0x000fe40000000800 */
[----:B------:R-:W-:Y:S01]  /*04c0*/  VOTEU.ALL UP0, P0 ;  /* 0x00000000003f7886 */ /* 0x000fe20000000000 */
[----:B------:R-:W-:Y:S01]  /*04d0*/  LOP3.LUT R9, R9, 0xfffffffc, RZ, 0xc0, !PT ;  /* 0xfffffffc09097812 */ /* 0x000fe200078ec0ff */
[----:B------:R-:W0:Y:S01]  /*04e0*/  F2I.U32.TRUNC.NTZ R10, R10 ;  /* 0x0000000a000a7305 */ /* 0x000e22000020f000 */
[----:B------:R-:W-:Y:S02]  /*04f0*/  VOTEU.ALL UP1, P0 ;  /* 0x00000000003f7886 */ /* 0x000fe40000020000 */
[----:B------:R-:W5:Y:S01]  /*0500*/  @!UP0 S2UR UR7, SR_CgaCtaId ;  /* 0x00000000000789c3 */ /* 0x000f620000008800 */
[----:B------:R-:W-:Y:S01]  /*0510*/  IMAD.IADD R9, R0, 0x1, -R9 ;  /* 0x0000000100097824 */ /* 0x000fe200078e0a09 */
[----:B------:R-:W-:Y:S01]  /*0520*/  SHF.R.S32.HI R0, RZ, 0x1f, R3 ;  /* 0x0000001fff007819 */ /* 0x000fe20000011403 */
[----:B------:R-:W-:Y:S01]  /*0530*/  @!UP0 UMOV UR6, 0x400 ;  /* 0x0000040000068882 */ /* 0x000fe20000000000 */
[----:B---3--:R-:W-:Y:S01]  /*0540*/  ISETP.EQ.U32.AND P2, PT, R13, 0x1, PT ;  /* 0x000000010d00780c */ /* 0x008fe20003f42070 */
[----:B------:R-:W-:Y:S01]  /*0550*/  IMAD R19, R6, 0x4, R9 ;  /* 0x0000000406137824 */ /* 0x000fe200078e0209 */
[----:B--2---:R-:W-:-:S02]  /*0560*/  I2FP.F32.U32 R12, R4 ;  /* 0x00000004000c7245 */ /* 0x004fc40000201000 */
[----:B------:R-:W2:Y:S01]  /*0570*/  LDC R9, c[0x0][0x148] ;  /* 0x00005200ff097b82 */ /* 0x000ea20000000800 */
[----:B------:R-:W-:Y:S02]  /*0580*/  LEA.HI R0, R0, R3, RZ, 0x2 ;  /* 0x0000000300007211 */ /* 0x000fe400078f10ff */
[----:B------:R-:W-:Y:S01]  /*0590*/  LEA.HI R6, R19, R19, RZ, 0x1 ;  /* 0x0000001313067211 */ /* 0x000fe200078f08ff */
[----:B0-----:R-:W-:Y:S02]  /*05a0*/  IMAD.MOV R14, RZ, RZ, -R10 ;  /* 0x000000ffff0e7224 */ /* 0x001fe400078e0a0a */
[----:B------:R-:W-:Y:S01]  /*05b0*/  FMUL R12, R12, UR4 ;  /* 0x000000040c0c7c20 */ /* 0x000fe20008400000 */
[----:B------:R-:W-:Y:S01]  /*05c0*/  LOP3.LUT R0, R0, 0xfffffffc, RZ, 0xc0, !PT ;  /* 0xfffffffc00007812 */ /* 0x000fe200078ec0ff */
[----:B------:R-:W-:Y:S01]  /*05d0*/  UMOV UR4, 0x20 ;  /* 0x0000002000047882 */ /* 0x000fe20000000000 */
[----:B------:R-:W-:Y:S01]  /*05e0*/  LOP3.LUT R10, R6, 0xfffffffe, RZ, 0xc0, !PT ;  /* 0xfffffffe060a7812 */ /* 0x000fe200078ec0ff */
[----:B-1----:R-:W-:Y:S01]  /*05f0*/  IMAD R6, R11, R14, UR8 ;  /* 0x000000080b067e24 */ /* 0x002fe2000f8e020e */
[----:B------:R-:W-:-:S04]  /*0600*/  @!UP0 UIADD3 UR4, -UR4, 0x100000, URZ ;  /* 0x0010000004048890 */ /* 0x000fc8000fffe13f */
[----:B------:R-:W-:Y:S02]  /*0610*/  @!UP0 USHF.L.U32 UR5, UR4, 0xb, URZ ;  /* 0x0000000b04058899 */ /* 0x000fe4000800063f */
[----:B------:R-:W-:Y:S01]  /*0620*/  @!UP0 USHF.L.U32 UR4, UR4, 0x1, URZ ;  /* 0x0000000104048899 */ /* 0x000fe2000800063f */
[----:B------:R-:W0:Y:S01]  /*0630*/  F2I.U32.TRUNC.NTZ R12, R12 ;  /* 0x0000000c000c7305 */ /* 0x000e22000020f000 */
[----:B------:R-:W-:Y:S02]  /*0640*/  IMAD.IADD R3, R3, 0x1, -R0 ;  /* 0x0000000103037824 */ /* 0x000fe400078e0a00 */
[C---:B------:R-:W-:Y:S02]  /*0650*/  IMAD.IADD R11, R19.reuse, 0x1, -R10 ;  /* 0x00000001130b7824 */ /* 0x040fe400078e0a0a */
[----:B------:R-:W-:Y:S01]  /*0660*/  IMAD.SHL.U32 R10, R19, 0x4, RZ ;  /* 0x00000004130a7824 */ /* 0x000fe200078e00ff */
[----:B-----5:R-:W-:Y:S01]  /*0670*/  @!UP0 ULEA UR6, UR7, UR6, 0x18 ;  /* 0x0000000607068291 */ /* 0x020fe2000f8ec03f */
[----:B------:R-:W-:Y:S01]  /*0680*/  ISETP.NE.AND P1, PT, R3, 0x3, PT ;  /* 0x000000030300780c */ /* 0x000fe20003f25270 */
[----:B------:R-:W-:Y:S01]  /*0690*/  VOTEU.ALL UP0, P0 ;  /* 0x00000000003f7886 */ /* 0x000fe20000000000 */
[----:B------:R-:W-:-:S02]  /*06a0*/  ISETP.NE.AND P4, PT, R11, R6, PT ;  /* 0x000000060b00720c */ /* 0x000fc40003f85270 */
[----:B------:R-:W-:Y:S02]  /*06b0*/  LOP3.LUT R19, R19, 0xc, R10, 0x78, !PT ;  /* 0x0000000c13137812 */ /* 0x000fe400078e780a */
[----:B------:R-:W-:Y:S01]  /*06c0*/  LOP3.LUT P0, RZ, R8, 0x7, RZ, 0xc0, !PT ;  /* 0x0000000708ff7812 */ /* 0x000fe2000780c0ff */
[C---:B------:R-:W-:Y:S01]  /*06d0*/  VIADD R8, R2.reuse, 0xffffffff ;  /* 0xffffffff02087836 */ /* 0x040fe20000000000 */
[----:B------:R-:W-:Y:S01]  /*06e0*/  ISETP.EQ.OR P1, PT, R3, RZ, !P1 ;  /* 0x000000ff0300720c */ /* 0x000fe20004f22670 */
[----:B0-----:R-:W-:Y:S01]  /*06f0*/  IMAD.MOV R23, RZ, RZ, -R12 ;  /* 0x000000ffff177224 */ /* 0x001fe200078e0a0c */
[----:B------:R-:W-:Y:S01]  /*0700*/  ISETP.LT.U32.AND P0, PT, R19, 0x8, !P0 ;  /* 0x000000081300780c */ /* 0x000fe20004701070 */
[----:B------:R-:W0:Y:S02]  /*0710*/  FENCE.VIEW.ASYNC.S ;  /* 0x00000000000073c6 */ /* 0x000e240000000000 */
[----:B0-----:R0:W1:Y:S01]  /*0720*/  @!UP0 SYNCS.EXCH.64 URZ, [UR6+0x70], UR4 ;  /* 0x00007004063f85b2 */ /* 0x0010620008000100 */
[----:B------:R-:W-:Y:S01]  /*0730*/  ISETP.EQ.AND P1, PT, R2, RZ, P1 ;  /* 0x000000ff0200720c */ /* 0x000fe20000f22270 */
[----:B--2---:R-:W-:Y:S01]  /*0740*/  IMAD R11, R9, R23, R4 ;  /* 0x00000017090b7224 */ /* 0x004fe200078e0204 */
[----:B------:R-:W-:-:S02]  /*0750*/  ISETP.GE.U32.AND P6, PT, R8, 0x2, PT ;  /* 0x000000020800780c */ /* 0x000fc40003fc6070 */
[----:B------:R-:W-:Y:S02]  /*0760*/  @P4 LEA.HI R0, R19, R19, RZ, 0x1 ;  /* 0x0000001313004211 */ /* 0x000fe400078f08ff */
[----:B------:R-:W-:Y:S02]  /*0770*/  SEL R18, RZ, 0x1, !P1 ;  /* 0x00000001ff127807 */ /* 0x000fe40004800000 */
[----:B------:R-:W-:Y:S02]  /*0780*/  @P4 SHF.R.S32.HI R0, RZ, 0x1, R0 ;  /* 0x00000001ff004819 */ /* 0x000fe40000011400 */
[----:B------:R-:W-:Y:S02]  /*0790*/  SEL R18, R18, 0x2, P6 ;  /* 0x0000000212127807 */ /* 0x000fe40003000000 */
[----:B------:R-:W-:Y:S02]  /*07a0*/  @P4 ISETP.NE.AND P5, PT, R0, R11, PT ;  /* 0x0000000b0000420c */ /* 0x000fe40003fa5270 */
[----:B------:R-:W-:Y:S01]  /*07b0*/  SEL R11, RZ, 0x1, !P0 ;  /* 0x00000001ff0b7807 */ /* 0x000fe20004000000 */
[----:B------:R0:W2:Y:S01]  /*07c0*/  @!UP1 SYNCS.EXCH.64 URZ, [UR6+0x78], UR4 ;  /* 0x00007804063f95b2 */ /* 0x0000a20008000100 */
[----:B------:R-:W-:Y:S01]  /*07d0*/  @P4 SEL R22, RZ, 0x1, P5 ;  /* 0x00000001ff164807 */ /* 0x000fe20002800000 */
[----:B------:R-:W-:Y:S01]  /*07e0*/  NOP ;  /* 0x0000000000007918 */ /* 0x000fe20000000000 */
[----:B------:R-:W-:-:S02]  /*07f0*/  LOP3.LUT R0, R95, 0x7f, RZ, 0xc0, !PT ;  /* 0x0000007f5f007812 */ /* 0x000fc400078ec0ff */
[----:B------:R-:W-:Y:S01]  /*0800*/  LOP3.LUT R22, R22, R11, RZ, 0xc0, !PT ;  /* 0x0000000b16167212 */ /* 0x000fe200078ec0ff */
[----:B01----:R-:W-:Y:S06]  /*0810*/  @!P2 BRA `(.L_x_3) ;  /* 0x000000000008a947 */ /* 0x003fec0003800000 */
[----:B--2-4-:R-:W-:Y:S01]  /*0820*/  UCGABAR_ARV ;  /* 0x00000000000079c7 */ /* 0x014fe20008000000 */
[----:B------:R-:W-:Y:S05]  /*0830*/  BRA `(.L_x_4) ;  /* 0x0000000000047947 */ /* 0x000fea0003800000 */
.L_x_3:
[----:B--2-4-:R-:W-:Y:S01]  /*0840*/  NOP ;  /* 0x0000000000007918 */ /* 0x014fe20000000000 */
.L_x_4:
[----:B------:R-:W0:Y:S01]  /*0850*/  LDC R2, c[0x0][0x65c] ;  /* 0x00019700ff027b82 */ /* 0x000e220000000800 */
[----:B------:R-:W-:Y:S02]  /*0860*/  IMAD.U32 R10, RZ, RZ, UR8 ;  /* 0x00000008ff0a7e24 */ /* 0x000fe4000f8e00ff */
[----:B------:R-:W-:Y:S01]  /*0870*/  IMAD.MOV.U32 R11, RZ, RZ, RZ ;  /* 0x000000ffff0b7224 */ /* 0x000fe200078e00ff */
[----:B0-----:R-:W-:-:S04]  /*0880*/  ISETP.NE.AND P1, PT, R2, 0x1, PT ;  /* 0x000000010200780c */ /* 0x001fc80003f25270 */
[----:B------:R-:W-:-:S09]  /*0890*/  P2R R5, PR, RZ, 0x2 ;  /* 0x00000002ff057803 */ /* 0x000fd20000000000 */
[----:B------:R-:W0:Y:S01]  /*08a0*/  @P1 LDC R17, c[0x0][0x10] ;  /* 0x00000400ff111b82 */ /* 0x000e220000000800 */
[----:B------:R-:W-:Y:S02]  /*08b0*/  @P1 IMAD.MOV.U32 R5, RZ, RZ, RZ ;  /* 0x000000ffff051224 */ /* 0x000fe400078e00ff */
[----:B------:R-:W-:-:S05]  /*08c0*/  @P1 IMAD.MOV.U32 R15, RZ, RZ, RZ ;  /* 0x000000ffff0f1224 */ /* 0x000fca00078e00ff */
[----:B------:R-:W1:Y:S01]  /*08d0*/  @!P1 LDC R13, c[0x0][0xc] ;  /* 0x00000300ff0d9b82 */ /* 0x000e620000000800 */
[----:B------:R-:W-:Y:S01]  /*08e0*/  ULDC UR4, c[0x0][0xc] ;  /* 0x0000030000047ab9 */ /* 0x000fe20000000800 */
[----:B------:R-:W-:Y:S01]  /*08f0*/  ULDC UR5, c[0x0][0x10] ;  /* 0x0000040000057ab9 */ /* 0x000fe20000000800 */
[----:B------:R-:W-:Y:S01]  /*0900*/  ULDC UR6, c[0x0][0x14] ;  /* 0x0000050000067ab9 */ /* 0x000fe20000000800 */
[----:B------:R-:W-:-:S04]  /*0910*/  UIMAD.WIDE.U32 UR4, UR4, UR5, URZ ;  /* 0x00000005040472a5 */ /* 0x000fc8000f8e003f */
[----:B------:R-:W-:Y:S02]  /*0920*/  UIMAD.WIDE.U32 UR36, UR4, UR6, URZ ;  /* 0x00000006042472a5 */ /* 0x000fe4000f8e003f */
[----:B------:R-:W-:-:S04]  /*0930*/  UIMAD UR42, UR5, UR6, URZ ;  /* 0x00000006052a72a4 */ /* 0x000fc8000f8e023f */
[----:B------:R-:W-:Y:S01]  /*0940*/  UIADD3 UR42, UR37, UR42, URZ ;  /* 0x0000002a252a7290 */ /* 0x000fe2000fffe03f */
[----:B0-----:R-:W-:-:S04]  /*0950*/  @P1 IMAD.WIDE.U32 R16, R17, UR8, R4 ;  /* 0x0000000811101c25 */ /* 0x001fc8000f8e0004 */
[----:B------:R-:W-:Y:S02]  /*0960*/  @P1 IMAD.IADD R17, R17, 0x1, R15 ;  /* 0x0000000111111824 */ /* 0x000fe400078e020f */
[----:B-1----:R-:W-:-:S04]  /*0970*/  @!P1 IMAD.WIDE.U32 R10, R4, R13, R10 ;  /* 0x0000000d040a9225 */ /* 0x002fc800078e000a */
[----:B------:R-:W-:Y:S02]  /*0980*/  @!P1 IMAD.MOV.U32 R16, RZ, RZ, R10 ;  /* 0x000000ffff109224 */ /* 0x000fe400078e000a */
[----:B------:R-:W-:Y:S01]  /*0990*/  @!P1 IMAD.MOV.U32 R17, RZ, RZ, R11 ;  /* 0x000000ffff119224 */ /* 0x000fe200078e000b */
[----:B------:R-:W-:Y:S06]  /*09a0*/  @!P2 BRA `(.L_x_5) ;  /* 0x00000000000ca947 */ /* 0x000fec0003800000 */
[----:B------:R-:W-:Y:S01]  /*09b0*/  UCGABAR_WAIT ;  /* 0x0000000000007dc7 */ /* 0x000fe20008000000 */
[----:B------:R-:W-:Y:S01]  /*09c0*/  CCTL.IVALL ;  /* 0x00000000ff00798f */ /* 0x000fe20002000000 */
[----:B------:R-:W-:Y:S05]  /*09d0*/  BRA `(.L_x_6) ;  /* 0x0000000000047947 */ /* 0x000fea0003800000 */
.L_x_5:
[----:B------:R-:W-:Y:S06]  /*09e0*/  BAR.SYNC.DEFER_BLOCKING 0x0 ;  /* 0x0000000000007b1d */ /* 0x000fec0000010000 */
.L_x_6:
[----:B------:R-:W-:Y:S05]  /*09f0*/  @!P3 BRA `(.L_x_7) ;  /* 0x0000005c00a8b947 */ /* 0x000fea0003800000 */
[----:B------:R-:W-:-:S13]  /*0a00*/  ISETP.GT.U32.AND P0, PT, R8, 0x1, PT ;  /* 0x000000010800780c */ /* 0x000fda0003f04070 */
[----:B------:R-:W-:Y:S05]  /*0a10*/  @P0 EXIT ;  /* 0x000000000000094d */ /* 0x000fea0003800000 */
[----:B------:R-:W-:Y:S01]  /*0a20*/  ULDC.64 UR4, c[0x0][0x650] ;  /* 0x0001940000047ab9 */ /* 0x000fe20000000a00 */
[----:B------:R-:W-:Y:S01]  /*0a30*/  PRMT R3, RZ, 0x7610, R3 ;  /* 0x00007610ff037816 */ /* 0x000fe20000000003 */
[----:B------:R-:W-:Y:S01]  /*0a40*/  IMAD.MOV.U32 R103, RZ, RZ, -0x1 ;  /* 0xffffffffff677424 */ /* 0x000fe200078e00ff */
[----:B------:R-:W-:Y:S01]  /*0a50*/  ISETP.GE.U32.AND P0, PT, R16, UR4, PT ;  /* 0x0000000410007c0c */ /* 0x000fe2000bf06070 */
[----:B------:R-:W-:Y:S02]  /*0a60*/  IMAD.MOV.U32 R100, RZ, RZ, -0x1 ;  /* 0xffffffffff647424 */ /* 0x000fe400078e00ff */
[----:B------:R-:W-:Y:S01]  /*0a70*/  IMAD.MOV.U32 R101, RZ, RZ, -0x1 ;  /* 0xffffffffff657424 */ /* 0x000fe200078e00ff */
[----:B------:R-:W-:-:S13]  /*0a80*/  ISETP.GE.U32.AND.EX P0, PT, R17, UR5, PT, P0 ;  /* 0x0000000511007c0c */ /* 0x000fda000bf06100 */
[----:B------:R-:W-:Y:S05]  /*0a90*/  @P0 BRA `(.L_x_8) ;  /* 0x0000000400280947 */ /* 0x000fea0003800000 */
[----:B------:R-:W0:Y:S01]  /*0aa0*/  LDC.64 R24, c[0x0][0x628] ;  /* 0x00018a00ff187b82 */ /* 0x000e220000000a00 */
[----:B------:R-:W-:Y:S02]  /*0ab0*/  IMAD.MOV.U32 R10, RZ, RZ, R16 ;  /* 0x000000ffff0a7224 */ /* 0x000fe400078e0010 */
[----:B------:R-:W-:-:S05]  /*0ac0*/  IMAD.MOV.U32 R11, RZ, RZ, R17 ;  /* 0x000000ffff0b7224 */ /* 0x000fca00078e0011 */
[----:B------:R-:W1:Y:S08]  /*0ad0*/  LDC R8, c[0x0][0x630] ;  /* 0x00018c00ff087b82 */ /* 0x000e700000000800 */
[----:B------:R-:W2:Y:S01]  /*0ae0*/  LDC.64 R26, c[0x0][0x620] ;  /* 0x00018800ff1a7b82 */ /* 0x000ea20000000a00 */
[----:B0-----:R-:W-:-:S04]  /*0af0*/  ISETP.NE.U32.AND P0, PT, R24, RZ, PT ;  /* 0x000000ff1800720c */ /* 0x001fc80003f05070 */
[----:B------:R-:W-:-:S13]  /*0b00*/  ISETP.NE.AND.EX P0, PT, R25, RZ, PT, P0 ;  /* 0x000000ff1900720c */ /* 0x000fda0003f05300 */
[----:B-12---:R-:W-:Y:S05]  /*0b10*/  @!P0 BRA `(.L_x_9) ;  /* 0x0000000000288947 */ /* 0x006fea0003800000 */
[----:B------:R-:W0:Y:S02]  /*0b20*/  LDC R3, c[0x0][0x634] ;  /* 0x00018d00ff037b82 */ /* 0x000e240000000800 */
[----:B0-----:R-:W-:-:S05]  /*0b30*/  IADD3 R3, P0, R16, R3, RZ ;  /* 0x0000000310037210 */ /* 0x001fca0007f1e0ff */
[----:B------:R-:W-:-:S04]  /*0b40*/  IMAD.X R21, RZ, RZ, R17, P0 ;  /* 0x000000ffff157224 */ /* 0x000fc800000e0611 */
[----:B------:R-:W-:-:S04]  /*0b50*/  IMAD.WIDE.U32 R10, R21, R24, RZ ;  /* 0x00000018150a7225 */ /* 0x000fc800078e00ff */
[----:B------:R-:W-:-:S04]  /*0b60*/  IMAD.WIDE.U32 R12, P0, R3, R25, R10 ;  /* 0x00000019030c7225 */ /* 0x000fc8000780000a */
[----:B------:R-:W-:-:S04]  /*0b70*/  IMAD.WIDE.U32 R10, R3, R24, RZ ;  /* 0x00000018030a7225 */ /* 0x000fc800078e00ff */
[----:B------:R-:W-:Y:S01]  /*0b80*/  IMAD.X R15, RZ, RZ, RZ, P0 ;  /* 0x000000ffff0f7224 */ /* 0x000fe200000e06ff */
[----:B------:R-:W-:Y:S01]  /*0b90*/  IADD3 RZ, P0, R11, R12, RZ ;  /* 0x0000000c0bff7210 */ /* 0x000fe20007f1e0ff */
[----:B------:R-:W-:-:S04]  /*0ba0*/  IMAD.MOV.U32 R14, RZ, RZ, R13 ;  /* 0x000000ffff0e7224 */ /* 0x000fc800078e000d */
[----:B------:R-:W-:-:S08]  /*0bb0*/  IMAD.WIDE.U32.X R10, R21, R25, R14, P0 ;  /* 0x00000019150a7225 */ /* 0x000fd000000e040e */
.L_x_9:
[----:B------:R-:W0:Y:S01]  /*0bc0*/  LDC.64 R30, c[0x0][0x640] ;  /* 0x00019000ff1e7b82 */ /* 0x000e220000000a00 */
[-CC-:B------:R-:W-:Y:S01]  /*0bd0*/  SHF.R.U64 R101, R10, R8.reuse, R11.reuse ;  /* 0x000000080a657219 */ /* 0x180fe2000000120b */
[----:B------:R-:W-:Y:S01]  /*0be0*/  IMAD R29, R9, R23, R4 ;  /* 0x00000017091d7224 */ /* 0x000fe200078e0204 */
[----:B------:R-:W-:Y:S01]  /*0bf0*/  SHF.R.U32.HI R3, RZ, R8, R11 ;  /* 0x00000008ff037219 */ /* 0x000fe2000001160b */
[----:B------:R-:W-:Y:S01]  /*0c00*/  IMAD.MOV.U32 R23, RZ, RZ, 0x1 ;  /* 0x00000001ff177424 */ /* 0x000fe200078e00ff */
[----:B------:R-:W-:-:S03]  /*0c10*/  IADD3 R5, P0, RZ, -R101, RZ ;  /* 0x80000065ff057210 */ /* 0x000fc60007f1e0ff */
[----:B------:R-:W1:Y:S02]  /*0c20*/  LDC R12, c[0x0][0x618] ;  /* 0x00018600ff0c7b82 */ /* 0x000e640000000800 */
[----:B------:R-:W-:Y:S02]  /*0c30*/  IMAD.X R3, RZ, RZ, ~R3, P0 ;  /* 0x000000ffff037224 */ /* 0x000fe400000e0e03 */
[----:B------:R-:W-:-:S04]  /*0c40*/  IMAD.WIDE.U32 R10, R5, R26, R16 ;  /* 0x0000001a050a7225 */ /* 0x000fc800078e0010 */
[----:B------:R-:W2:Y:S01]  /*0c50*/  LDC R20, c[0x0][0x608] ;  /* 0x00018200ff147b82 */ /* 0x000ea20000000800 */
[----:B------:R-:W-:Y:S02]  /*0c60*/  IMAD R8, R3, R26, RZ ;  /* 0x0000001a03087224 */ /* 0x000fe400078e02ff */
[----:B------:R-:W-:Y:S02]  /*0c70*/  IMAD.MOV.U32 R3, RZ, RZ, -0x1 ;  /* 0xffffffffff037424 */ /* 0x000fe400078e00ff */
[----:B------:R-:W-:-:S03]  /*0c80*/  IMAD R5, R5, R27, R8 ;  /* 0x0000001b05057224 */ /* 0x000fc600078e0208 */
[----:B------:R-:W3:Y:S01]  /*0c90*/  LDC R28, c[0x0][0x658] ;  /* 0x00019600ff1c7b82 */ /* 0x000ee20000000800 */
[----:B------:R-:W-:Y:S01]  /*0ca0*/  IMAD.IADD R5, R11, 0x1, R5 ;  /* 0x000000010b057824 */ /* 0x000fe200078e0205 */
[----:B0-----:R-:W-:-:S04]  /*0cb0*/  ISETP.NE.U32.AND P0, PT, R30, RZ, PT ;  /* 0x000000ff1e00720c */ /* 0x001fc80003f05070 */
[----:B------:R-:W-:Y:S02]  /*0cc0*/  ISETP.NE.AND.EX P0, PT, R31, RZ, PT, P0 ;  /* 0x000000ff1f00720c */ /* 0x000fe40003f05300 */
[----:B------:R-:W0:Y:S01]  /*0cd0*/  LDC R24, c[0x0][0x600] ;  /* 0x00018000ff187b82 */ /* 0x000e220000000800 */
[-CC-:B-1----:R-:W-:Y:S02]  /*0ce0*/  SHF.R.U64 R14, R10, R12.reuse, R5.reuse ;  /* 0x0000000c0a0e7219 */ /* 0x182fe40000001205 */
[----:B------:R-:W-:-:S05]  /*0cf0*/  SHF.R.U32.HI R5, RZ, R12, R5 ;  /* 0x0000000cff057219 */ /* 0x000fca0000011605 */
[----:B------:R-:W1:Y:S01]  /*0d00*/  LDC R15, c[0x0][0x648] ;  /* 0x00019200ff0f7b82 */ /* 0x000e620000000800 */
[-CC-:B--2---:R-:W-:Y:S02]  /*0d10*/  SHF.R.U64 R27, R14, R20.reuse, R5.reuse ;  /* 0x000000140e1b7219 */ /* 0x184fe40000001205 */
[----:B------:R-:W-:-:S05]  /*0d20*/  SHF.R.U32.HI R5, RZ, R20, R5 ;  /* 0x00000014ff057219 */ /* 0x000fca0000011605 */
[----:B------:R-:W2:Y:S01]  /*0d30*/  LDC R21, c[0x0][0x638] ;  /* 0x00018e00ff157b82 */ /* 0x000ea20000000800 */
[-CC-:B---3--:R-:W-:Y:S02]  /*0d40*/  SHF.R.U64 R20, R27, R28.reuse, R5.reuse ;  /* 0x0000001c1b147219 */ /* 0x188fe40000001205 */
[-C--:B------:R-:W-:Y:S02]  /*0d50*/  SHF.L.U32 R3, R3, R28.reuse, RZ ;  /* 0x0000001c03037219 */ /* 0x080fe400000006ff */
[----:B------:R-:W-:Y:S01]  /*0d60*/  SHF.R.U32.HI R5, RZ, R28, R5 ;  /* 0x0000001cff057219 */ /* 0x000fe20000011605 */
[----:B------:R-:W-:Y:S01]  /*0d70*/  IMAD.MOV.U32 R4, RZ, RZ, R20 ;  /* 0x000000ffff047224 */ /* 0x000fe200078e0014 */
[----:B------:R-:W-:Y:S01]  /*0d80*/  LOP3.LUT R12, RZ, R3, RZ, 0x33, !PT ;  /* 0x00000003ff0c7212 */ /* 0x000fe200078e33ff */
[----:B------:R-:W3:Y:S01]  /*0d90*/  LDC R25, c[0x0][0x610] ;  /* 0x00018400ff197b82 */ /* 0x000ee20000000800 */
[----:B------:R-:W-:Y:S05]  /*0da0*/  @!P0 BRA `(.L_x_10) ;  /* 0x0000000000288947 */ /* 0x000fea0003800000 */
[----:B------:R-:W4:Y:S02]  /*0db0*/  LDC R3, c[0x0][0x64c] ;  /* 0x00019300ff037b82 */ /* 0x000f240000000800 */
[----:B----4-:R-:W-:-:S05]  /*0dc0*/  IADD3 R3, P0, R20, R3, RZ ;  /* 0x0000000314037210 */ /* 0x010fca0007f1e0ff */
        /* <DEDUP_REMOVED lines=8> */
.L_x_10:
[----:B-1----:R-:W-:Y:S01]  /*0e50*/  SHF.R.U64 R4, R4, R15, R5 ;  /* 0x0000000f04047219 */ /* 0x002fe20000001205 */
[----:B0-----:R-:W-:Y:S01]  /*0e60*/  VIADD R5, R24, 0xffffffff ;  /* 0xffffffff18057836 */ /* 0x001fe20000000000 */
[----:B------:R-:W-:Y:S02]  /*0e70*/  SHF.L.U32 R3, R23, R28, RZ ;  /* 0x0000001c17037219 */ /* 0x000fe400000006ff */
[----:B------:R-:W-:Y:S01]  /*0e80*/  LOP3.LUT R12, R27, R12, RZ, 0xc0, !PT ;  /* 0x0000000c1b0c7212 */ /* 0x000fe200078ec0ff */
[----:B------:R-:W-:Y:S01]  /*0e90*/  IMAD.MOV R8, RZ, RZ, -R4 ;  /* 0x000000ffff087224 */ /* 0x000fe200078e0a04 */
[----:B------:R-:W-:Y:S02]  /*0ea0*/  SEL R6, R6, R29, !P1 ;  /* 0x0000001d06067207 */ /* 0x000fe40004800000 */
[----:B------:R-:W-:Y:S01]  /*0eb0*/  LOP3.LUT R5, R14, R5, RZ, 0xc0, !PT ;  /* 0x000000050e057212 */ /* 0x000fe200078ec0ff */
[----:B------:R-:W-:Y:S02]  /*0ec0*/  IMAD R9, R3, R4, R12 ;  /* 0x0000000403097224 */ /* 0x000fe400078e020c */
[----:B--2---:R-:W-:-:S02]  /*0ed0*/  IMAD R3, R8, R21, R20 ;  /* 0x0000001508037224 */ /* 0x004fc400078e0214 */
[----:B---3--:R-:W-:Y:S02]  /*0ee0*/  IMAD R6, R9, R25, R6 ;  /* 0x0000001909067224 */ /* 0x008fe400078e0206 */
[----:B------:R-:W-:Y:S02]  /*0ef0*/  IMAD R103, R3, R24, R5 ;  /* 0x0000001803677224 */ /* 0x000fe400078e0205 */
[----:B------:R-:W-:-:S03]  /*0f00*/  IMAD.MOV.U32 R4, RZ, RZ, 0x1 ;  /* 0x00000001ff047424 */ /* 0x000fc600078e00ff */
[----:B------:R-:W-:Y:S02]  /*0f10*/  SEL R100, R103, R6, !P1 ;  /* 0x0000000667647207 */ /* 0x000fe40004800000 */
[----:B------:R-:W-:Y:S02]  /*0f20*/  PRMT R3, R4, 0x7610, R3 ;  /* 0x0000761004037816 */ /* 0x000fe40000000003 */
[----:B------:R-:W-:-:S07]  /*0f30*/  SEL R103, R6, R103, !P1 ;  /* 0x0000006706677207 */ /* 0x000fce0004800000 */
.L_x_8:
[----:B------:R-:W-:-:S08]  /*0f40*/  NOP ;  /* 0x0000000000007918 */ /* 0x000fd00000000000 */
[----:B------:R-:W0:Y:S02]  /*0f50*/  USETMAXREG.TRY_ALLOC.CTAPOOL UP0, 0xe8 ;  /* 0x000000e8000079c8 */ /* 0x000e240008000600 */
[----:B0-----:R-:W-:-:S13]  /*0f60*/  PLOP3.LUT P0, PT, PT, PT, UP0, 0x80, 0x0 ;  /* 0x000000000000781c */ /* 0x001fda0003f0f008 */
[----:B------:R-:W-:Y:S05]  /*0f70*/  @!P0 BRA `(.L_x_8) ;  /* 0xfffffffc00f08947 */ /* 0x000fea000383ffff */
[----:B------:R-:W-:Y:S01]  /*0f80*/  ULDC.64 UR4, c[0x0][0x598] ;  /* 0x0001660000047ab9 */ /* 0x000fe20000000a00 */
[----:B------:R-:W-:Y:S01]  /*0f90*/  ULDC.64 UR38, c[0x0][0x208] ;  /* 0x0000820000267ab9 */ /* 0x000fe20000000a00 */
[----:B------:R-:W-:-:S04]  /*0fa0*/  ISETP.NE.U32.AND P0, PT, RZ, UR4, PT ;  /* 0x00000004ff007c0c */ /* 0x000fc8000bf05070 */
[----:B------:R-:W-:-:S13]  /*0fb0*/  ISETP.NE.AND.EX P0, PT, RZ, UR5, PT, P0 ;  /* 0x00000005ff007c0c */ /* 0x000fda000bf05300 */
[----:B------:R-:W-:Y:S05]  /*0fc0*/  @!P0 BRA `(.L_x_11) ;  /* 0x00000000001c8947 */ /* 0x000fea0003800000 */
[----:B------:R-:W0:Y:S02]  /*0fd0*/  LDC.64 R4, c[0x0][0x598] ;  /* 0x00016600ff047b82 */ /* 0x000e240000000a00 */
[----:B0-----:R-:W2:Y:S02]  /*0fe0*/  LDG.E.64 R4, desc[UR38][R4.64] ;  /* 0x0000002604047981 */ /* 0x001ea4000c1e1b00 */
[----:B--2---:R-:W-:-:S04]  /*0ff0*/  ISETP.NE.U32.AND P0, PT, R4, RZ, PT ;  /* 0x000000ff0400720c */ /* 0x004fc80003f05070 */
[----:B------:R-:W-:-:S13]  /*1000*/  ISETP.NE.AND.EX P0, PT, R5, RZ, PT, P0 ;  /* 0x000000ff0500720c */ /* 0x000fda0003f05300 */
[----:B------:R-:W-:Y:S05]  /*1010*/  @!P0 BRA `(.L_x_11) ;  /* 0x0000000000088947 */ /* 0x000fea0003800000 */
[----:B------:R0:W5:Y:S01]  /*1020*/  LD.E R23, desc[UR38][R4.64] ;  /* 0x0000002604177980 */ /* 0x000162000c101900 */
[----:B------:R-:W-:Y:S05]  /*1030*/  BRA `(.L_x_12) ;  /* 0x0000000000247947 */ /* 0x000fea0003800000 */
.L_x_11:
[----:B------:R-:W-:Y:S02]  /*1040*/  ULDC.64 UR4, c[0x0][0x588] ;  /* 0x0001620000047ab9 */ /* 0x000fe40000000a00 */
[----:B------:R-:W-:-:S04]  /*1050*/  ISETP.NE.U32.AND P0, PT, RZ, UR4, PT ;  /* 0x00000004ff007c0c */ /* 0x000fc8000bf05070 */
[----:B------:R-:W-:-:S13]  /*1060*/  ISETP.NE.AND.EX P0, PT, RZ, UR5, PT, P0 ;  /* 0x00000005ff007c0c */ /* 0x000fda000bf05300 */
[----:B------:R-:W-:Y:S05]  /*1070*/  @!P0 BRA `(.L_x_13) ;  /* 0x00000000000c8947 */ /* 0x000fea0003800000 */
[----:B------:R-:W0:Y:S02]  /*1080*/  LDC.64 R4, c[0x0][0x588] ;  /* 0x00016200ff047b82 */ /* 0x000e240000000a00 */
[----:B0-----:R1:W5:Y:S01]  /*1090*/  LDG.E R23, desc[UR38][R4.64] ;  /* 0x0000002604177981 */ /* 0x001362000c1e1900 */
[----:B------:R-:W-:Y:S05]  /*10a0*/  BRA `(.L_x_12) ;  /* 0x0000000000087947 */ /* 0x000fea0003800000 */
.L_x_13:
[----:B------:R-:W-:Y:S02]  /*10b0*/  ULDC UR4, c[0x0][0x580] ;  /* 0x0001600000047ab9 */ /* 0x000fe40000000800 */
[----:B------:R-:W-:-:S07]  /*10c0*/  IMAD.U32 R23, RZ, RZ, UR4 ;  /* 0x00000004ff177e24 */ /* 0x000fce000f8e00ff */
.L_x_12:
[----:B------:R-:W-:Y:S02]  /*10d0*/  ULDC.64 UR4, c[0x0][0x5a0] ;  /* 0x0001680000047ab9 */ /* 0x000fe40000000a00 */
[----:B------:R-:W-:-:S04]  /*10e0*/  ISETP.NE.U32.AND P0, PT, RZ, UR4, PT ;  /* 0x00000004ff007c0c */ /* 0x000fc8000bf05070 */
[----:B------:R-:W-:-:S13]  /*10f0*/  ISETP.NE.AND.EX P0, PT, RZ, UR5, PT, P0 ;  /* 0x00000005ff007c0c */ /* 0x000fda000bf05300 */
[----:B------:R-:W-:Y:S05]  /*1100*/  @!P0 BRA `(.L_x_14) ;  /* 0x00000000001c8947 */ /* 0x000fea0003800000 */
[----:B01----:R-:W0:Y:S02]  /*1110*/  LDC.64 R4, c[0x0][0x5a0] ;  /* 0x00016800ff047b82 */ /* 0x003e240000000a00 */
[----:B0-----:R-:W2:Y:S02]  /*1120*/  LDG.E.64 R4, desc[UR38][R4.64] ;  /* 0x0000002604047981 */ /* 0x001ea4000c1e1b00 */
[----:B--2---:R-:W-:-:S04]  /*1130*/  ISETP.NE.U32.AND P0, PT, R4, RZ, PT ;  /* 0x000000ff0400720c */ /* 0x004fc80003f05070 */
[----:B------:R-:W-:-:S13]  /*1140*/  ISETP.NE.AND.EX P0, PT, R5, RZ, PT, P0 ;  /* 0x000000ff0500720c */ /* 0x000fda0003f05300 */
[----:B------:R-:W-:Y:S05]  /*1150*/  @!P0 BRA `(.L_x_14) ;  /* 0x0000000000088947 */ /* 0x000fea0003800000 */
[----:B------:R0:W5:Y:S01]  /*1160*/  LD.E R90, desc[UR38][R4.64] ;  /* 0x00000026045a7980 */ /* 0x000162000c101900 */
[----:B------:R-:W-:Y:S05]  /*1170*/  BRA `(.L_x_15) ;  /* 0x0000000000247947 */ /* 0x000fea0003800000 */
.L_x_14:
[----:B------:R-:W-:Y:S02]  /*1180*/  ULDC.64 UR4, c[0x0][0x590] ;  /* 0x0001640000047ab9 */ /* 0x000fe40000000a00 */
[----:B------:R-:W-:-:S04]  /*1190*/  ISETP.NE.U32.AND P0, PT, RZ, UR4, PT ;  /* 0x00000004ff007c0c */ /* 0x000fc8000bf05070 */
[----:B------:R-:W-:-:S13]  /*11a0*/  ISETP.NE.AND.EX P0, PT, RZ, UR5, PT, P0 ;  /* 0x00000005ff007c0c */ /* 0x000fda000bf05300 */
[----:B------:R-:W-:Y:S05]  /*11b0*/  @!P0 BRA `(.L_x_16) ;  /* 0x00000000000c8947 */ /* 0x000fea0003800000 */
[----:B------:R-:W2:Y:S02]  /*11c0*/  LDC.64 R90, c[0x0][0x590] ;  /* 0x00016400ff5a7b82 */ /* 0x000ea40000000a00 */
[----:B--2---:R2:W5:Y:S01]  /*11d0*/  LDG.E R90, desc[UR38][R90.64] ;  /* 0x000000265a5a7981 */ /* 0x004562000c1e1900 */
[----:B------:R-:W-:Y:S05]  /*11e0*/  BRA `(.L_x_15) ;  /* 0x0000000000087947 */ /* 0x000fea0003800000 */
.L_x_16:
[----:B------:R-:W-:Y:S02]  /*11f0*/  ULDC UR4, c[0x0][0x584] ;  /* 0x0001610000047ab9 */ /* 0x000fe40000000800 */
[----:B------:R-:W-:-:S07]  /*1200*/  IMAD.U32 R90, RZ, RZ, UR4 ;  /* 0x00000004ff5a7e24 */ /* 0x000fce000f8e00ff */
.L_x_15:
[----:B------:R-:W-:-:S13]  /*1210*/  LOP3.LUT P0, RZ, R3, 0xff, RZ, 0xc0, !PT ;  /* 0x000000ff03ff7812 */ /* 0x000fda000780c0ff */
[----:B------:R-:W-:Y:S05]  /*1220*/  @!P0 EXIT ;  /* 0x000000000000894d */ /* 0x000fea0003800000 */
[----:B------:R-:W3:Y:S01]  /*1230*/  LDC R93, c[0x0][0x658] ;  /* 0x00019600ff5d7b82 */ /* 0x000ee20000000800 */
[----:B------:R-:W-:Y:S01]  /*1240*/  LOP3.LUT R7, R7, 0x1, RZ, 0xc0, !PT ;  /* 0x0000000107077812 */ /* 0x000fe200078ec0ff */
[----:B------:R-:W-:Y:S01]  /*1250*/  ULDC.64 UR6, c[0x0][0x288] ;  /* 0x0000a20000067ab9 */ /* 0x000fe20000000a00 */
[----:B------:R-:W-:Y:S01]  /*1260*/  SHF.R.U32.HI R3, RZ, 0x2, R95 ;  /* 0x00000002ff037819 */ /* 0x000fe2000001165f */
[----:B------:R-:W-:Y:S01]  /*1270*/  UIADD3 UR4, UR7, 0x3f, URZ ;  /* 0x0000003f07047890 */ /* 0x000fe2000fffe03f */
[----:B------:R-:W-:Y:S01]  /*1280*/  SHF.R.U32.HI R0, RZ, 0x1, R0 ;  /* 0x00000001ff007819 */ /* 0x000fe20000011600 */
[----:B------:R-:W-:Y:S01]  /*1290*/  IMAD.SHL.U32 R88, R7, 0x40, RZ ;  /* 0x0000004007587824 */ /* 0x000fe200078e00ff */
[----:B------:R-:W-:Y:S01]  /*12a0*/  LOP3.LUT R3, R3, 0x7, RZ, 0xc0, !PT ;  /* 0x0000000703037812 */ /* 0x000fe200078ec0ff */
[----:B------:R-:W4:Y:S01]  /*12b0*/  LDC.64 R8, c[0x0][0x5c8] ;  /* 0x00017200ff087b82 */ /* 0x000f220000000a00 */
[----:B------:R-:W-:Y:S01]  /*12c0*/  USHF.R.S32.HI UR5, URZ, 0x1f, UR4 ;  /* 0x0000001f3f057899 */ /* 0x000fe20008011404 */
[----:B------:R-:W-:Y:S01]  /*12d0*/  LOP3.LUT R0, R0, 0x30, RZ, 0xc0, !PT ;  /* 0x0000003000007812 */ /* 0x000fe200078ec0ff */
[----:B------:R-:W-:Y:S01]  /*12e0*/  IMAD.MOV.U32 R6, RZ, RZ, 0x1 ;  /* 0x00000001ff067424 */ /* 0x000fe200078e00ff */
[--C-:B------:R-:W-:Y:S01]  /*12f0*/  LOP3.LUT R88, R88, 0x40, R3.reuse, 0xe2, !PT ;  /* 0x0000004058587812 */ /* 0x100fe200078ee203 */
[----:B------:R-:W-:Y:S01]  /*1300*/  ULEA.HI UR5, UR5, UR4, URZ, 0x6 ;  /* 0x0000000405057291 */ /* 0x000fe2000f8f303f */
[-C--:B01----:R-:W-:Y:S01]  /*1310*/  IADD3 R4, RZ, -R0.reuse, -R3 ;  /* 0x80000000ff047210 */ /* 0x083fe20007ffe803 */
[----:B------:R-:W-:Y:S01]  /*1320*/  IMAD.U32 R5, RZ, RZ, UR6 ;  /* 0x00000006ff057e24 */ /* 0x000fe2000f8e00ff */
[----:B------:R-:W0:Y:S01]  /*1330*/  LDC R97, c[0x0][0x600] ;  /* 0x00018000ff617b82 */ /* 0x000e220000000800 */
[----:B------:R-:W-:Y:S01]  /*1340*/  LOP3.LUT R88, R88, R0, RZ, 0xfc, !PT ;  /* 0x0000000058587212 */ /* 0x000fe200078efcff */
[----:B------:R-:W-:Y:S01]  /*1350*/  IMAD.MOV.U32 R0, RZ, RZ, -0x1 ;  /* 0xffffffffff007424 */ /* 0x000fe200078e00ff */
[----:B------:R-:W-:Y:S01]  /*1360*/  USHF.R.S32.HI UR43, URZ, 0x6, UR5 ;  /* 0x000000063f2b7899 */ /* 0x000fe20008011405 */
[----:B------:R-:W-:Y:S01]  /*1370*/  LOP3.LUT R94, R95, 0x3, RZ, 0xc0, !PT ;  /* 0x000000035f5e7812 */ /* 0x000fe200078ec0ff */
[----:B------:R-:W-:Y:S01]  /*1380*/  IMAD R4, R7, -0x40, R4 ;  /* 0xffffffc007047824 */ /* 0x000fe200078e0204 */
[C---:B------:R-:W-:Y:S01]  /*1390*/  LOP3.LUT R96, R95.reuse, 0x80, RZ, 0xc0, !PT ;  /* 0x000000805f607812 */ /* 0x040fe200078ec0ff */
[----:B------:R-:W-:Y:S01]  /*13a0*/  UISETP.LT.AND UP0, UPT, UR43, 0x1, UPT ;  /* 0x000000012b00788c */ /* 0x000fe2000bf01270 */
[-C--:B---3--:R-:W-:Y:S01]  /*13b0*/  SHF.L.U32 R0, R0, R93.reuse, RZ ;  /* 0x0000005d00007219 */ /* 0x088fe200000006ff */
[----:B------:R-:W-:Y:S01]  /*13c0*/  ULDC UR4, c[0x0][0x284] ;  /* 0x0000a10000047ab9 */ /* 0x000fe20000000800 */
[----:B------:R-:W-:Y:S01]  /*13d0*/  IMAD R94, R94, -0x2, R5 ;  /* 0xfffffffe5e5e7824 */ /* 0x000fe200078e0205 */
[----:B------:R-:W-:Y:S01]  /*13e0*/  USEL UR44, UR43, 0x1, UP0 ;  /* 0x000000012b2c7887 */ /* 0x000fe20008000000 */
[----:B------:R-:W-:Y:S01]  /*13f0*/  SHF.L.U32 R93, R6, R93, RZ ;  /* 0x0000005d065d7219 */ /* 0x000fe200000006ff */
[----:B------:R-:W-:Y:S01]  /*1400*/  IMAD.SHL.U32 R95, R95, 0x2, RZ ;  /* 0x000000025f5f7824 */ /* 0x000fe200078e00ff */
[----:B------:R-:W-:Y:S01]  /*1410*/  LOP3.LUT R102, R18, 0x1, RZ, 0xfc, !PT ;  /* 0x0000000112667812 */ /* 0x000fe200078efcff */
[----:B------:R-:W-:Y:S01]  /*1420*/  VIADD R99, R4, UR4 ;  /* 0x0000000404637c36 */ /* 0x000fe20008000000 */
[C---:B----4-:R-:W-:Y:S01]  /*1430*/  SHF.L.U64.HI R92, R8.reuse, 0x3, R9 ;  /* 0x00000003085c7819 */ /* 0x050fe20000010209 */
[----:B--2---:R-:W-:Y:S01]  /*1440*/  IMAD.SHL.U32 R91, R8, 0x8, RZ ;  /* 0x00000008085b7824 */ /* 0x004fe200078e00ff */
[----:B------:R-:W-:Y:S01]  /*1450*/  SHF.R.U32.HI R96, RZ, 0x7, R96 ;  /* 0x00000007ff607819 */ /* 0x000fe20000011660 */
[----:B------:R-:W-:Y:S01]  /*1460*/  IMAD.MOV.U32 R89, RZ, RZ, RZ ;  /* 0x000000ffff597224 */ /* 0x000fe200078e00ff */
[----:B------:R-:W-:Y:S01]  /*1470*/  LOP3.LUT R98, RZ, R0, RZ, 0x33, !PT ;  /* 0x00000000ff627212 */ /* 0x000fe200078e33ff */
[----:B------:R-:W-:Y:S01]  /*1480*/  UIADD3 UR44, UR43, -UR44, URZ ;  /* 0x8000002c2b2c7290 */ /* 0x000fe2000fffe03f */
[----:B------:R-:W-:Y:S01]  /*1490*/  UMOV UR40, URZ ;  /* 0x0000003f00287c82 */ /* 0x000fe20008000000 */
[----:B0-----:R-:W-:Y:S01]  /*14a0*/  VIADD R97, R97, 0xffffffff ;  /* 0xffffffff61617836 */ /* 0x001fe20000000000 */
[----:B------:R-:W-:-:S09]  /*14b0*/  UMOV UR41, URZ ;  /* 0x0000003f00297c82 */ /* 0x000fd20008000000 */
.L_x_162:
[----:B0-----:R-:W0:Y:S01]  /*14c0*/  SHFL.IDX PT, R0, R96, RZ, 0x1f ;  /* 0x00001fff60007589 */ /* 0x001e2200000e0000 */
[----:B-1----:R-:W1:Y:S01]  /*14d0*/  S2UR UR7, SR_CgaCtaId ;  /* 0x00000000000779c3 */ /* 0x002e620000008800 */
[----:B------:R-:W-:Y:S01]  /*14e0*/  UMOV UR6, 0x400 ;  /* 0x0000040000067882 */ /* 0x000fe20000000000 */
[----:B0-----:R-:W-:Y:S01]  /*14f0*/  R2UR UR4, R0 ;  /* 0x00000000000472ca */ /* 0x001fe200000e0000 */
[----:B-1----:R-:W-:-:S12]  /*1500*/  ULEA UR6, UR7, UR6, 0x18 ;  /* 0x0000000607067291 */ /* 0x002fd8000f8ec03f */
[----:B------:R-:W-:-:S04]  /*1510*/  ULEA.HI UR5, UR4, UR4, URZ, 0x1 ;  /* 0x0000000404057291 */ /* 0x000fc8000f8f083f */
[----:B------:R-:W-:-:S04]  /*1520*/  ULOP3.LUT UR5, UR5, 0x7fffe, URZ, 0xc0, !UPT ;  /* 0x0007fffe05057892 */ /* 0x000fc8000f8ec03f */
[----:B------:R-:W-:-:S03]  /*1530*/  UIADD3 UR5, UR4, -UR5, URZ ;  /* 0x8000000504057290 */ /* 0x000fc6000fffe03f */
[----:B------:R-:W-:Y:S01]  /*1540*/  ULDC UR4, c[0x0][0x28c] ;  /* 0x0000a30000047ab9 */ /* 0x000fe20000000800 */
[----:B------:R-:W-:Y:S01]  /*1550*/  ULEA UR5, UR5, UR6, 0xd ;  /* 0x0000000605057291 */ /* 0x000fe2000f8e683f */
[----:B------:R-:W-:-:S03]  /*1560*/  ISETP.LT.AND P0, PT, RZ, UR4, PT ;  /* 0x00000004ff007c0c */ /* 0x000fc6000bf01270 */
[----:B------:R-:W-:-:S04]  /*1570*/  UIADD3 UR5, UR5, 0x180, URZ ;  /* 0x0000018005057890 */ /* 0x000fc8000fffe03f */
[----:B------:R-:W-:-:S04]  /*1580*/  USHF.R.U32.HI UR5, URZ, 0x4, UR5 ;  /* 0x000000043f057899 */ /* 0x000fc80008011605 */
[----:B------:R-:W-:-:S04]  /*1590*/  ULOP3.LUT UR5, UR5, 0x3fff, URZ, 0xc0, !UPT ;  /* 0x00003fff05057892 */ /* 0x000fc8000f8ec03f */
[----:B------:R-:W-:Y:S01]  /*15a0*/  ULOP3.LUT UR45, UR5, 0x10000, URZ, 0xfc, !UPT ;  /* 0x00010000052d7892 */ /* 0x000fe2000f8efc3f */
[----:B--2345:R-:W-:Y:S11]  /*15b0*/  @P0 BRA `(.L_x_17) ;  /* 0x0000000000400947 */ /* 0x03cff60003800000 */
[----:B------:R-:W-:Y:S01]  /*15c0*/  MOV R0, 0x0 ;  /* 0x0000000000007802 */ /* 0x000fe20000000f00 */
[----:B------:R-:W-:Y:S01]  /*15d0*/  ULDC.64 UR4, c[0x4][0x68] ;  /* 0x01001a0000047ab9 */ /* 0x000fe20000000a00 */
[----:B------:R-:W-:Y:S01]  /*15e0*/  ULDC.64 UR6, c[0x4][0x8] ;  /* 0x0100020000067ab9 */ /* 0x000fe20000000a00 */
[----:B------:R-:W-:Y:S01]  /*15f0*/  IMAD.U32 R4, RZ, RZ, UR4 ;  /* 0x00000004ff047e24 */ /* 0x000fe2000f8e00ff */
[----:B------:R0:W1:Y:S01]  /*1600*/  LDC.64 R14, c[0x4][R0] ;  /* 0x01000000000e7b82 */ /* 0x0000620000000a00 */
[----:B------:R-:W-:Y:S01]  /*1610*/  IMAD.U32 R5, RZ, RZ, UR5 ;  /* 0x00000005ff057e24 */ /* 0x000fe2000f8e00ff */
[----:B------:R-:W-:Y:S01]  /*1620*/  ULDC.64 UR4, c[0x4][0x70] ;  /* 0x01001c0000047ab9 */ /* 0x000fe20000000a00 */
[----:B------:R-:W-:Y:S02]  /*1630*/  IMAD.U32 R10, RZ, RZ, UR6 ;  /* 0x00000006ff0a7e24 */ /* 0x000fe4000f8e00ff */
[----:B------:R-:W-:Y:S02]  /*1640*/  IMAD.U32 R6, RZ, RZ, UR4 ;  /* 0x00000004ff067e24 */ /* 0x000fe4000f8e00ff */
[----:B------:R-:W-:-:S02]  /*1650*/  IMAD.U32 R7, RZ, RZ, UR5 ;  /* 0x00000005ff077e24 */ /* 0x000fc4000f8e00ff */
[----:B------:R-:W-:Y:S02]  /*1660*/  IMAD.U32 R11, RZ, RZ, UR7 ;  /* 0x00000007ff0b7e24 */ /* 0x000fe4000f8e00ff */
[----:B------:R-:W-:Y:S02]  /*1670*/  IMAD.MOV.U32 R8, RZ, RZ, 0x1e1 ;  /* 0x000001e1ff087424 */ /* 0x000fe400078e00ff */
[----:B------:R-:W-:Y:S02]  /*1680*/  IMAD.MOV.U32 R12, RZ, RZ, 0x1 ;  /* 0x00000001ff0c7424 */ /* 0x000fe400078e00ff */
[----:B0-----:R-:W-:-:S07]  /*1690*/  IMAD.MOV.U32 R13, RZ, RZ, RZ ;  /* 0x000000ffff0d7224 */ /* 0x001fce00078e00ff */
[----:B------:R-:W-:-:S07]  /*16a0*/  LEPC R20, `(.L_x_17) ;  /* 0x000000001014794e */ /* 0x000fce0000000000 */
[----:B-1---5:R-:W-:Y:S05]  /*16b0*/  CALL.ABS.NOINC R14 ;  /* 0x000000000e007343 */ /* 0x022fea0003c00000 */
.L_x_17:
[----:B------:R-:W-:-:S13]  /*16c0*/  ISETP.NE.AND P0, PT, R102, 0x3, PT ;  /* 0x000000036600780c */ /* 0x000fda0003f05270 */
[----:B------:R-:W-:Y:S05]  /*16d0*/  @!P0 BRA `(.L_x_18) ;  /* 0x0000000000048947 */ /* 0x000fea0003800000 */
[----:B------:R-:W-:Y:S01]  /*16e0*/  BPT.TRAP 0x1 ;  /* 0x000000040000795c */ /* 0x000fe20000300000 */
.L_x_18:
[----:B------:R-:W0:Y:S01]  /*16f0*/  S2UR UR5, SR_CgaCtaId ;  /* 0x00000000000579c3 */ /* 0x000e220000008800 */
[----:B------:R-:W-:Y:S01]  /*1700*/  UMOV UR4, 0x400 ;  /* 0x0000040000047882 */ /* 0x000fe20000000000 */
[----:B------:R-:W-:Y:S02]  /*1710*/  IMAD.U32 R0, RZ, RZ, UR40 ;  /* 0x00000028ff007e24 */ /* 0x000fe4000f8e00ff */
[----:B------:R-:W-:-:S03]  /*1720*/  IMAD.U32 R3, RZ, RZ, UR41 ;  /* 0x00000029ff037e24 */ /* 0x000fc6000f8e00ff */
[----:B------:R-:W-:Y:S01]  /*1730*/  SHF.L.U32 R0, R0, 0x1f, RZ ;  /* 0x0000001f00007819 */ /* 0x000fe200000006ff */
[----:B0-----:R-:W-:-:S06]  /*1740*/  ULEA UR4, UR5, UR4, 0x18 ;  /* 0x0000000405047291 */ /* 0x001fcc000f8ec03f */
[----:B------:R-:W-:-:S04]  /*1750*/  IMAD.U32 R6, RZ, RZ, UR4 ;  /* 0x00000004ff067e24 */ /* 0x000fc8000f8e00ff */
[----:B------:R-:W-:-:S04]  /*1760*/  IMAD R3, R3, 0x8, R6 ;  /* 0x0000000803037824 */ /* 0x000fc800078e0206 */
[----:B------:R0:W1:Y:S01]  /*1770*/  SYNCS.PHASECHK.TRANS64.TRYWAIT P1, [R3+URZ], R0 ;  /* 0x00000000030075a7 */ /* 0x000062000802017f */
[----:B------:R-:W-:Y:S05]  /*1780*/  @!P0 BRA `(.L_x_19) ;  /* 0x0000000000048947 */ /* 0x000fea0003800000 */
[----:B------:R-:W-:Y:S01]  /*1790*/  BPT.TRAP 0x1 ;  /* 0x000000040000795c */ /* 0x000fe20000300000 */
.L_x_19:
[----:B------:R-:W-:-:S05]  /*17a0*/  IMAD.U32 R4, RZ, RZ, UR44 ;  /* 0x0000002cff047e24 */ /* 0x000fca000f8e00ff */
[----:B------:R-:W-:Y:S01]  /*17b0*/  ISETP.GE.AND P2, PT, R4, 0x1, PT ;  /* 0x000000010400780c */ /* 0x000fe20003f46270 */
[----:B-1----:R-:W-:-:S12]  /*17c0*/  @P1 BRA `(.L_x_20) ;  /* 0x0000000000081947 */ /* 0x002fd80003800000 */
[----:B------:R-:W1:Y:S02]  /*17d0*/  SYNCS.PHASECHK.TRANS64.TRYWAIT P1, [R3+URZ], R0 ;  /* 0x00000000030075a7 */ /* 0x000e64000802017f */
[----:B-1----:R-:W-:Y:S05]  /*17e0*/  @!P1 BRA `(.L_x_21) ;  /* 0x0000006800249947 */ /* 0x002fea0003800000 */
.L_x_20:
[----:B------:R-:W-:Y:S05]  /*17f0*/  WARPSYNC.ALL ;  /* 0x0000000000007948 */ /* 0x000fea0003800000 */
[----:B------:R-:W-:Y:S01]  /*1800*/  R2UR UR4, R6 ;  /* 0x00000000060472ca */ /* 0x000fe200000e0000 */
[----:B------:R-:W-:Y:S01]  /*1810*/  ULEA UR5, UR41, UR45, 0xa ;  /* 0x0000002d29057291 */ /* 0x000fe2000f8e503f */
[----:B------:R-:W-:Y:S01]  /*1820*/  WARPGROUP.ARRIVE ;  /* 0x00000000000079c5 */ /* 0x000fe20000000000 */
[----:B------:R-:W-:Y:S01]  /*1830*/  UMOV UR9, 0x40000040 ;  /* 0x4000004000097882 */ /* 0x000fe20000000000 */
[----:B------:R-:W-:-:S04]  /*1840*/  UMOV UR11, 0x40000040 ;  /* 0x40000040000b7882 */ /* 0x000fc80000000000 */
[----:B------:R-:W-:-:S05]  /*1850*/  UMOV UR8, UR5 ;  /* 0x0000000500087c82 */ /* 0x000fca0008000000 */
[----:B------:R-:W-:-:S04]  /*1860*/  UIADD3 UR4, UR4, 0x18180, URZ ;  /* 0x0001818004047890 */ /* 0x000fc8000fffe03f */
[----:B------:R-:W-:-:S04]  /*1870*/  USHF.R.U32.HI UR4, URZ, 0x4, UR4 ;  /* 0x000000043f047899 */ /* 0x000fc80008011604 */
[----:B------:R-:W-:-:S04]  /*1880*/  ULOP3.LUT UR4, UR4, 0x3fff, URZ, 0xc0, !UPT ;  /* 0x00003fff04047892 */ /* 0x000fc8000f8ec03f */
[----:B------:R-:W-:-:S04]  /*1890*/  ULOP3.LUT UR4, UR4, 0x2000000, URZ, 0xfc, !UPT ;  /* 0x0200000004047892 */ /* 0x000fc8000f8efc3f */
[----:B------:R-:W-:-:S07]  /*18a0*/  ULEA UR6, UR41, UR4, 0xa ;  /* 0x0000000429067291 */ /* 0x000fce000f8e503f */
[----:B------:R-:W-:Y:S02]  /*18b0*/  UMOV UR10, UR6 ;  /* 0x00000006000a7c82 */ /* 0x000fe40008000000 */
[----:B------:R-:W-:Y:S01]  /*18c0*/  HGMMA.64x128x16.F32 R24, gdesc[UR8].tnspB, RZ, !UPT, gsb0 ;  /* 0x41e00000081879f0 */ /* 0x000fe2000c0008ff */
[----:B------:R-:W-:Y:S02]  /*18d0*/  UIADD3 UR8, UR5, 0x2, URZ ;  /* 0x0000000205087890 */ /* 0x000fe4000fffe03f */
[----:B------:R-:W-:Y:S01]  /*18e0*/  UIADD3 UR10, UR6, 0x80, URZ ;  /* 0x00000080060a7890 */ /* 0x000fe2000fffe03f */
[----:B------:R-:W-:Y:S01]  /*18f0*/  UMOV UR9, 0x40000040 ;  /* 0x4000004000097882 */ /* 0x000fe20000000000 */
[----:B------:R-:W-:Y:S01]  /*1900*/  UMOV UR11, 0x40000040 ;  /* 0x40000040000b7882 */ /* 0x000fe20000000000 */
[----:B------:R-:W-:Y:S02]  /*1910*/  WARPGROUP.DEPBAR.LE gsb0, 0x0 ;  /* 0x00008000000079c5 */ /* 0x000fe40000010000 */
[----:B------:R-:W-:-:S06]  /*1920*/  WARPGROUP.ARRIVE ;  /* 0x00000000000079c5 */ /* 0x000fcc0000000000 */
[----:B------:R-:W-:Y:S01]  /*1930*/  HGMMA.64x128x16.F32 R24, gdesc[UR8].tnspB, R24, gsb0 ;  /* 0x41e00000081879f0 */ /* 0x000fe20008000818 */
        /* <DEDUP_REMOVED lines=13> */
[----:B------:R-:W-:Y:S03]  /*1a10*/  HGMMA.64x128x16.F32 R24, gdesc[UR8].tnspB, R24, gsb0 ;  /* 0x41e00000081879f0 */ /* 0x000fe60008000818 */
[----:B------:R-:W-:Y:S02]  /*1a20*/  WARPGROUP.DEPBAR.LE gsb0, 0x0 ;  /* 0x00008000000079c5 */ /* 0x000fe40000010000 */
[----:B------:R-:W-:Y:S05]  /*1a30*/  @!P2 BRA `(.L_x_22) ;  /* 0x000000040028a947 */ /* 0x000fea0003800000 */
[----:B------:R-:W-:Y:S01]  /*1a40*/  UIADD3 UR5, UR41, 0x1, URZ ;  /* 0x0000000129057890 */ /* 0x000fe2000fffe03f */
[----:B01----:R-:W-:Y:S02]  /*1a50*/  IMAD.U32 R0, RZ, RZ, UR44 ;  /* 0x0000002cff007e24 */ /* 0x003fe4000f8e00ff */
[----:B------:R-:W-:Y:S01]  /*1a60*/  IMAD.U32 R3, RZ, RZ, UR41 ;  /* 0x00000029ff037e24 */ /* 0x000fe2000f8e00ff */
[----:B------:R-:W-:-:S04]  /*1a70*/  UISETP.NE.AND UP0, UPT, UR5, 0x6, UPT ;  /* 0x000000060500788c */ /* 0x000fc8000bf05270 */
[----:B------:R-:W-:Y:S02]  /*1a80*/  USEL UR6, URZ, 0x1, UP0 ;  /* 0x000000013f067887 */ /* 0x000fe40008000000 */
[----:B------:R-:W-:Y:S02]  /*1a90*/  USEL UR5, UR5, URZ, UP0 ;  /* 0x0000003f05057287 */ /* 0x000fe40008000000 */
[----:B------:R-:W-:-:S06]  /*1aa0*/  ULOP3.LUT UR6, UR40, UR6, URZ, 0x3c, !UPT ;  /* 0x0000000628067292 */ /* 0x000fcc000f8e3c3f */
[----:B------:R-:W-:-:S07]  /*1ab0*/  IMAD.U32 R7, RZ, RZ, UR6 ;  /* 0x00000006ff077e24 */ /* 0x000fce000f8e00ff */
.L_x_29:
[----:B------:R-:W-:Y:S05]  /*1ac0*/  @!P0 BRA `(.L_x_23) ;  /* 0x0000000000048947 */ /* 0x000fea0003800000 */
[----:B------:R-:W-:Y:S01]  /*1ad0*/  BPT.TRAP 0x1 ;  /* 0x000000040000795c */ /* 0x000fe20000300000 */
.L_x_23:
[----:B------:R-:W0:Y:S01]  /*1ae0*/  S2UR UR7, SR_CgaCtaId ;  /* 0x00000000000779c3 */ /* 0x000e220000008800 */
[----:B------:R-:W-:Y:S01]  /*1af0*/  UMOV UR6, 0x400 ;  /* 0x0000040000067882 */ /* 0x000fe20000000000 */
[----:B------:R-:W-:Y:S01]  /*1b00*/  IMAD.U32 R5, RZ, RZ, UR5 ;  /* 0x00000005ff057e24 */ /* 0x000fe2000f8e00ff */
[----:B------:R-:W-:Y:S01]  /*1b10*/  SHF.L.U32 R4, R7, 0x1f, RZ ;  /* 0x0000001f07047819 */ /* 0x000fe200000006ff */
[----:B0-----:R-:W-:-:S06]  /*1b20*/  ULEA UR6, UR7, UR6, 0x18 ;  /* 0x0000000607067291 */ /* 0x001fcc000f8ec03f */
[----:B------:R-:W-:-:S04]  /*1b30*/  IMAD.U32 R6, RZ, RZ, UR6 ;  /* 0x00000006ff067e24 */ /* 0x000fc8000f8e00ff */
[----:B------:R-:W-:-:S04]  /*1b40*/  IMAD R5, R5, 0x8, R6 ;  /* 0x0000000805057824 */ /* 0x000fc800078e0206 */
[----:B------:R0:W1:Y:S01]  /*1b50*/  SYNCS.PHASECHK.TRANS64.TRYWAIT P1, [R5+URZ], R4 ;  /* 0x00000004050075a7 */ /* 0x000062000802017f */
[----:B------:R-:W-:Y:S05]  /*1b60*/  @!P0 BRA `(.L_x_24) ;  /* 0x0000000000048947 */ /* 0x000fea0003800000 */
[----:B------:R-:W-:Y:S01]  /*1b70*/  BPT.TRAP 0x1 ;  /* 0x000000040000795c */ /* 0x000fe20000300000 */
.L_x_24:
[----:B-1----:R-:W-:Y:S05]  /*1b80*/  @P1 BRA `(.L_x_25) ;  /* 0x0000000000081947 */ /* 0x002fea0003800000 */
[----:B------:R-:W1:Y:S02]  /*1b90*/  SYNCS.PHASECHK.TRANS64.TRYWAIT P1, [R5+URZ], R4 ;  /* 0x00000004050075a7 */ /* 0x000e64000802017f */
[----:B-1----:R-:W-:Y:S05]  /*1ba0*/  @!P1 BRA `(.L_x_26) ;  /* 0x0000006400489947 */ /* 0x002fea0003800000 */
.L_x_25:
[----:B------:R-:W-:Y:S01]  /*1bb0*/  ULEA UR6, UR5, UR45, 0xa ;  /* 0x0000002d05067291 */ /* 0x000fe2000f8e503f */
[----:B------:R-:W-:Y:S01]  /*1bc0*/  WARPGROUP.ARRIVE ;  /* 0x00000000000079c5 */ /* 0x000fe20000000000 */
[----:B------:R-:W-:Y:S01]  /*1bd0*/  ULEA UR7, UR5, UR4, 0xa ;  /* 0x0000000405077291 */ /* 0x000fe2000f8e503f */
[----:B------:R-:W-:Y:S01]  /*1be0*/  UMOV UR9, 0x40000040 ;  /* 0x4000004000097882 */ /* 0x000fe20000000000 */
[----:B------:R-:W-:-:S03]  /*1bf0*/  UMOV UR11, 0x40000040 ;  /* 0x40000040000b7882 */ /* 0x000fc60000000000 */
[----:B------:R-:W-:Y:S02]  /*1c00*/  UMOV UR8, UR6 ;  /* 0x0000000600087c82 */ /* 0x000fe40008000000 */
[----:B------:R-:W-:Y:S02]  /*1c10*/  UMOV UR10, UR7 ;  /* 0x00000007000a7c82 */ /* 0x000fe40008000000 */
[----:B------:R-:W-:Y:S01]  /*1c20*/  HGMMA.64x128x16.F32 R24, gdesc[UR8].tnspB, R24, gsb0 ;  /* 0x41e00000081879f0 */ /* 0x000fe20008000818 */
[----:B------:R-:W-:Y:S02]  /*1c30*/  UIADD3 UR8, UR6, 0x2, URZ ;  /* 0x0000000206087890 */ /* 0x000fe4000fffe03f */
[----:B------:R-:W-:Y:S01]  /*1c40*/  UIADD3 UR10, UR7, 0x80, URZ ;  /* 0x00000080070a7890 */ /* 0x000fe2000fffe03f */
[----:B------:R-:W-:Y:S01]  /*1c50*/  UMOV UR9, 0x40000040 ;  /* 0x4000004000097882 */ /* 0x000fe20000000000 */
[----:B------:R-:W-:Y:S01]  /*1c60*/  UMOV UR11, 0x40000040 ;  /* 0x40000040000b7882 */ /* 0x000fe20000000000 */
[----:B------:R-:W-:-:S02]  /*1c70*/  WARPGROUP.DEPBAR.LE gsb0, 0x0 ;  /* 0x00008000000079c5 */ /* 0x000fc40000010000 */
        /* <DEDUP_REMOVED lines=18> */
[----:B------:R-:W-:Y:S01]  /*1da0*/  BPT.TRAP 0x1 ;  /* 0x000000040000795c */ /* 0x000fe20000300000 */
.L_x_27:
[----:B------:R-:W-:-:S13]  /*1db0*/  ISETP.NE.AND P1, PT, R22, RZ, PT ;  /* 0x000000ff1600720c */ /* 0x000fda0003f25270 */
[----:B01----:R-:W-:-:S04]  /*1dc0*/  @P1 IMAD R4, R3, 0x8, R6 ;  /* 0x0000000803041824 */ /* 0x003fc800078e0206 */
[----:B------:R-:W-:-:S05]  /*1dd0*/  @P1 VIADD R4, R4, 0x30 ;  /* 0x0000003004041836 */ /* 0x000fca0000000000 */
[----:B------:R-:W-:-:S04]  /*1de0*/  @P1 PRMT R4, R19, 0x654, R4 ;  /* 0x0000065413041816 */ /* 0x000fc80000000004 */
[----:B------:R0:W-:Y:S01]  /*1df0*/  @P1 SYNCS.ARRIVE.TRANS64.RED.A1T0 RZ, [R4+URZ], RZ ;  /* 0x000000ff04ff19a7 */ /* 0x0001e2000810043f */
[----:B------:R-:W-:-:S13]  /*1e00*/  ISETP.GT.U32.AND P1, PT, R18, 0x1, PT ;  /* 0x000000011200780c */ /* 0x000fda0003f24070 */
[----:B0-----:R-:W-:Y:S05]  /*1e10*/  @P1 BRA `(.L_x_28) ;  /* 0x0000000000041947 */ /* 0x001fea0003800000 */
[----:B------:R-:W-:Y:S01]  /*1e20*/  BPT.TRAP 0x1 ;  /* 0x000000040000795c */ /* 0x000fe20000300000 */
.L_x_28:
[----:B------:R-:W-:Y:S01]  /*1e30*/  UIADD3 UR5, UR5, 0x1, URZ ;  /* 0x0000000105057890 */ /* 0x000fe2000fffe03f */
[C---:B------:R-:W-:Y:S01]  /*1e40*/  ISETP.GT.AND P2, PT, R0.reuse, 0x1, PT ;  /* 0x000000010000780c */ /* 0x040fe20003f44270 */
[----:B------:R-:W-:Y:S02]  /*1e50*/  VIADD R3, R3, 0x1 ;  /* 0x0000000103037836 */ /* 0x000fe40000000000 */
[----:B------:R-:W-:Y:S01]  /*1e60*/  UISETP.NE.AND UP0, UPT, UR5, 0x6, UPT ;  /* 0x000000060500788c */ /* 0x000fe2000bf05270 */
[----:B------:R-:W-:Y:S02]  /*1e70*/  VIADD R0, R0, 0xffffffff ;  /* 0xffffffff00007836 */ /* 0x000fe40000000000 */
[C---:B------:R-:W-:Y:S01]  /*1e80*/  ISETP.NE.AND P1, PT, R3.reuse, 0x6, PT ;  /* 0x000000060300780c */ /* 0x040fe20003f25270 */
[----:B------:R-:W-:Y:S02]  /*1e90*/  USEL UR6, URZ, 0x1, UP0 ;  /* 0x000000013f067887 */ /* 0x000fe40008000000 */
[----:B------:R-:W-:Y:S01]  /*1ea0*/  USEL UR5, UR5, URZ, UP0 ;  /* 0x0000003f05057287 */ /* 0x000fe20008000000 */
[----:B------:R-:W-:-:S03]  /*1eb0*/  SEL R3, R3, RZ, P1 ;  /* 0x000000ff03037207 */ /* 0x000fc60000800000 */
[----:B------:R-:W-:Y:S01]  /*1ec0*/  LOP3.LUT R7, R7, UR6, RZ, 0x3c, !PT ;  /* 0x0000000607077c12 */ /* 0x000fe2000f8e3cff */
[----:B------:R-:W-:Y:S07]  /*1ed0*/  @P2 BRA `(.L_x_29) ;  /* 0xfffffff800f82947 */ /* 0x000fee000383ffff */
.L_x_22:
[----:B01----:R-:W0:Y:S02]  /*1ee0*/  LDC R0, c[0x0][0x28c] ;  /* 0x0000a300ff007b82 */ /* 0x003e240000000800 */
[----:B0-----:R-:W-:-:S13]  /*1ef0*/  ISETP.GE.AND P1, PT, R0, 0x1, PT ;  /* 0x000000010000780c */ /* 0x001fda0003f26270 */
[----:B------:R-:W-:Y:S05]  /*1f00*/  @!P1 BRA `(.L_x_30) ;  /* 0x0000000000449947 */ /* 0x000fea0003800000 */
[----:B------:R-:W-:Y:S05]  /*1f10*/  @!P0 BRA `(.L_x_31) ;  /* 0x0000000000048947 */ /* 0x000fea0003800000 */
[----:B------:R-:W-:Y:S01]  /*1f20*/  BPT.TRAP 0x1 ;  /* 0x000000040000795c */ /* 0x000fe20000300000 */
.L_x_31:
[----:B------:R-:W-:-:S13]  /*1f30*/  ISETP.NE.AND P0, PT, R22, RZ, PT ;  /* 0x000000ff1600720c */ /* 0x000fda0003f05270 */
[----:B------:R-:W-:-:S05]  /*1f40*/  VOTEU.ANY UP0, P0 ;  /* 0x00000000003f7886 */ /* 0x000fca0000000100 */
[----:B------:R-:W-:-:S06]  /*1f50*/  @UP0 UIADD3 UR4, UR44, UR41, URZ ;  /* 0x000000292c040290 */ /* 0x000fcc000fffe03f */
[----:B------:R-:W-:Y:S02]  /*1f60*/  IMAD.U32 R4, RZ, RZ, UR4 ;  /* 0x00000004ff047e24 */ /* 0x000fe4000f8e00ff */
[----:B------:R-:W-:Y:S02]  /*1f70*/  IMAD.U32 R3, RZ, RZ, UR4 ;  /* 0x00000004ff037e24 */ /* 0x000fe4000f8e00ff */
[----:B------:R-:W-:-:S05]  /*1f80*/  @P0 IMAD.WIDE.U32 R4, R4, -0x55555555, RZ ;  /* 0xaaaaaaab04040825 */ /* 0x000fca00078e00ff */
[----:B------:R-:W-:-:S05]  /*1f90*/  @P0 SHF.R.U32.HI R0, RZ, 0x2, R5 ;  /* 0x00000002ff000819 */ /* 0x000fca0000011605 */
[----:B------:R-:W-:-:S04]  /*1fa0*/  @P0 IMAD R0, R0, -0x6, R3 ;  /* 0xfffffffa00000824 */ /* 0x000fc800078e0203 */
[----:B------:R-:W-:-:S04]  /*1fb0*/  @P0 IMAD R0, R0, 0x8, R6 ;  /* 0x0000000800000824 */ /* 0x000fc800078e0206 */
[----:B------:R-:W-:-:S05]  /*1fc0*/  @P0 VIADD R0, R0, 0x30 ;  /* 0x0000003000000836 */ /* 0x000fca0000000000 */
[----:B------:R-:W-:-:S04]  /*1fd0*/  @P0 PRMT R0, R19, 0x654, R0 ;  /* 0x0000065413000816 */ /* 0x000fc80000000000 */
[----:B------:R0:W-:Y:S01]  /*1fe0*/  @P0 SYNCS.ARRIVE.TRANS64.RED.A1T0 RZ, [R0+URZ], RZ ;  /* 0x000000ff00ff09a7 */ /* 0x0001e2000810043f */
[----:B------:R-:W-:-:S13]  /*1ff0*/  ISETP.GT.U32.AND P0, PT, R18, 0x1, PT ;  /* 0x000000011200780c */ /* 0x000fda0003f04070 */
[----:B0-----:R-:W-:Y:S05]  /*2000*/  @P0 BRA `(.L_x_30) ;  /* 0x0000000000040947 */ /* 0x001fea0003800000 */
[----:B------:R-:W-:Y:S01]  /*2010*/  BPT.TRAP 0x1 ;  /* 0x000000040000795c */ /* 0x000fe20000300000 */
.L_x_30:
[----:B------:R-:W-:Y:S01]  /*2020*/  IMAD.SHL.U32 R100, R100, 0x80, RZ ;  /* 0x0000008064647824 */ /* 0x000fe200078e00ff */
[----:B------:R-:W-:Y:S01]  /*2030*/  UIADD3 UR41, UR43, UR41, URZ ;  /* 0x000000292b297290 */ /* 0x000fe2000fffe03f */
[----:B------:R-:W-:Y:S01]  /*2040*/  SHF.R.S32.HI R11, RZ, 0x1f, R101 ;  /* 0x0000001fff0b7819 */ /* 0x000fe20000011465 */
[----:B------:R-:W-:Y:S01]  /*2050*/  UISETP.GE.U32.AND UP1, UPT, UR43, 0x6, UPT ;  /* 0x000000062b00788c */ /* 0x000fe2000bf26070 */
[----:B------:R-:W-:Y:S01]  /*2060*/  IMAD.SHL.U32 R6, R103, 0x80, RZ ;  /* 0x0000008067067824 */ /* 0x000fe200078e00ff */
[----:B------:R-:W-:Y:S01]  /*2070*/  ULDC UR7, c[0x0][0x288] ;  /* 0x0000a20000077ab9 */ /* 0x000fe20000000800 */
[C---:B------:R-:W-:Y:S01]  /*2080*/  LOP3.LUT R8, R100.reuse, 0x6, R95, 0xf8, !PT ;  /* 0x0000000664087812 */ /* 0x040fe200078ef85f */
[----:B------:R-:W-:Y:S01]  /*2090*/  UISETP.GT.U32.AND UP0, UPT, UR41, 0x5, UPT ;  /* 0x000000052900788c */ /* 0x000fe2000bf04070 */
[----:B------:R-:W-:Y:S01]  /*20a0*/  ISETP.GE.AND P0, PT, R100, UR7, PT ;  /* 0x0000000764007c0c */ /* 0x000fe2000bf06270 */
[----:B------:R-:W-:Y:S01]  /*20b0*/  ULDC.64 UR4, c[0x0][0x5d0] ;  /* 0x0001740000047ab9 */ /* 0x000fe20000000a00 */
[--C-:B------:R-:W-:Y:S01]  /*20c0*/  SHF.R.S32.HI R9, RZ, 0x1f, R8.reuse ;  /* 0x0000001fff097819 */ /* 0x100fe20000011408 */
[----:B------:R-:W-:Y:S01]  /*20d0*/  ULDC UR10, c[0x0][0x284] ;  /* 0x0000a100000a7ab9 */ /* 0x000fe20000000800 */
[----:B------:R-:W-:Y:S01]  /*20e0*/  IMAD R0, R11, UR4, RZ ;  /* 0x000000040b007c24 */ /* 0x000fe2000f8e02ff */
[----:B------:R-:W-:Y:S01]  /*20f0*/  UISETP.LT.U32.AND UP0, UPT, UR43, 0x6, UP0 ;  /* 0x000000062b00788c */ /* 0x000fe20008701070 */
[----:B------:R-:W-:Y:S01]  /*2100*/  ISETP.GE.OR P0, PT, R6, UR10, P0 ;  /* 0x0000000a06007c0c */ /* 0x000fe20008706670 */
[----:B------:R-:W-:Y:S01]  /*2110*/  IMAD.WIDE.U32 R4, R101, UR4, R8 ;  /* 0x0000000465047c25 */ /* 0x000fe2000f8e0008 */
[----:B------:R-:W-:Y:S01]  /*2120*/  ULDC.64 UR8, c[0x0][0x5c8] ;  /* 0x0001720000087ab9 */ /* 0x000fe20000000a00 */
[----:B------:R-:W-:-:S02]  /*2130*/  USEL UR6, URZ, 0x1, !UP0 ;  /* 0x000000013f067887 */ /* 0x000fc4000c000000 */
[----:B------:R-:W-:Y:S01]  /*2140*/  IMAD R3, R101, UR5, R0 ;  /* 0x0000000565037c24 */ /* 0x000fe2000f8e0200 */
[----:B------:R-:W-:Y:S01]  /*2150*/  @UP1 UIMAD.WIDE.U32 UR4, UR41, -0x55555555, URZ ;  /* 0xaaaaaaab290418a5 */ /* 0x000fe2000f8e003f */
[----:B------:R-:W-:Y:S01]  /*2160*/  IMAD.WIDE R104, R103, 0x80, R88 ;  /* 0x0000008067687825 */ /* 0x000fe200078e0258 */
[----:B------:R-:W-:Y:S02]  /*2170*/  ULOP3.LUT UR40, UR40, UR6, URZ, 0x3c, !UPT ;  /* 0x0000000628287292 */ /* 0x000fe4000f8e3c3f */
[----:B------:R-:W-:Y:S01]  /*2180*/  @UP1 USHF.R.U32.HI UR4, URZ, 0x2, UR5 ;  /* 0x000000023f041899 */ /* 0x000fe20008011605 */
[----:B------:R-:W-:Y:S02]  /*2190*/  IMAD.IADD R5, R5, 0x1, R3 ;  /* 0x0000000105057824 */ /* 0x000fe400078e0203 */
[----:B------:R-:W-:Y:S01]  /*21a0*/  IMAD R3, R105, UR8, RZ ;  /* 0x0000000869037c24 */ /* 0x000fe2000f8e02ff */
[----:B------:R-:W-:Y:S01]  /*21b0*/  @UP1 ULOP3.LUT UR40, UR40, 0x1, UR4, 0x78, !UPT ;  /* 0x0000000128281892 */ /* 0x000fe2000f8e7804 */
[----:B------:R-:W-:-:S04]  /*21c0*/  IMAD.WIDE.U32 R106, R104, UR8, R4 ;  /* 0x00000008686a7c25 */ /* 0x000fc8000f8e0004 */
[----:B------:R-:W-:Y:S02]  /*21d0*/  IMAD R7, R104, UR9, R3 ;  /* 0x0000000968077c24 */ /* 0x000fe4000f8e0203 */
[----:B------:R-:W-:Y:S01]  /*21e0*/  IMAD.MOV.U32 R0, RZ, RZ, -0x1 ;  /* 0xffffffffff007424 */ /* 0x000fe200078e00ff */
[----:B------:R-:W-:Y:S06]  /*21f0*/  @P0 BRA `(.L_x_32) ;  /* 0x00000040001c0947 */ /* 0x000fec0003800000 */
[----:B-----5:R-:W-:Y:S01]  /*2200*/  FSETP.NEU.AND P0, PT, R90, RZ, PT ;  /* 0x000000ff5a00720b */ /* 0x020fe20003f0d000 */
[----:B------:R-:W-:Y:S01]  /*2210*/  IMAD.IADD R4, R94, 0x1, -R100 ;  /* 0x000000015e047824 */ /* 0x000fe200078e0a64 */
[----:B------:R-:W-:Y:S01]  /*2220*/  BSSY B0, `(.L_x_32) ;  /* 0x0000404000007945 */ /* 0x000fe20003800000 */
[----:B------:R-:W-:Y:S02]  /*2230*/  IMAD.IADD R3, R99, 0x1, -R6 ;  /* 0x0000000163037824 */ /* 0x000fe400078e0a06 */
[----:B------:R-:W-:Y:S01]  /*2240*/  IMAD.IADD R103, R107, 0x1, R7 ;  /* 0x000000016b677824 */ /* 0x000fe200078e0207 */
[----:B------:R-:W-:-:S04]  /*2250*/  ISETP.GT.AND P2, PT, R4, RZ, PT ;  /* 0x000000ff0400720c */ /* 0x000fc80003f44270 */
[----:B------:R-:W-:-:S03]  /*2260*/  ISETP.GT.AND P1, PT, R3, RZ, P2 ;  /* 0x000000ff0300720c */ /* 0x000fc60001724270 */
[----:B------:R-:W-:Y:S10]  /*2270*/  @!P0 BRA `(.L_x_33) ;  /* 0x0000002c00288947 */ /* 0x000ff40003800000 */
[----:B------:R-:W0:Y:S01]  /*2280*/  LDC.64 R110, c[0x0][0x5b8] ;  /* 0x00016e00ff6e7b82 */ /* 0x000e220000000a00 */
[----:B------:R-:W-:-:S07]  /*2290*/  ULDC.64 UR4, c[0x0][0x5c0] ;  /* 0x0001700000047ab9 */ /* 0x000fce0000000a00 */
[----:B------:R-:W1:Y:S08]  /*22a0*/  LDC.64 R112, c[0x0][0x5b0] ;  /* 0x00016c00ff707b82 */ /* 0x000e700000000a00 */
[----:B------:R-:W2:Y:S01]  /*22b0*/  LDC.64 R114, c[0x0][0x5a8] ;  /* 0x00016a00ff727b82 */ /* 0x000ea20000000a00 */
[-C--:B0-----:R-:W-:Y:S02]  /*22c0*/  IMAD R6, R11, R110.reuse, RZ ;  /* 0x0000006e0b067224 */ /* 0x081fe400078e02ff */
[----:B------:R-:W-:-:S04]  /*22d0*/  IMAD.WIDE.U32 R108, R101, R110, R8 ;  /* 0x0000006e656c7225 */ /* 0x000fc800078e0008 */
[----:B------:R-:W-:Y:S02]  /*22e0*/  IMAD R107, R101, R111, R6 ;  /* 0x0000006f656b7224 */ /* 0x000fe400078e0206 */
[-C--:B-1----:R-:W-:Y:S02]  /*22f0*/  IMAD R5, R105, R112.reuse, RZ ;  /* 0x0000007069057224 */ /* 0x082fe400078e02ff */
[----:B------:R-:W-:Y:S02]  /*2300*/  IMAD.IADD R13, R109, 0x1, R107 ;  /* 0x000000016d0d7824 */ /* 0x000fe400078e026b */
[----:B------:R-:W-:Y:S02]  /*2310*/  IMAD.MOV.U32 R12, RZ, RZ, R108 ;  /* 0x000000ffff0c7224 */ /* 0x000fe400078e006c */
[C---:B------:R-:W-:Y:S02]  /*2320*/  IMAD R111, R104.reuse, R113, R5 ;  /* 0x00000071686f7224 */ /* 0x040fe400078e0205 */
[----:B------:R-:W-:-:S04]  /*2330*/  IMAD.WIDE.U32 R6, R104, R112, R12 ;  /* 0x0000007068067225 */ /* 0x000fc800078e000c */
[----:B------:R-:W-:Y:S01]  /*2340*/  IMAD.IADD R5, R7, 0x1, R111 ;  /* 0x0000000107057824 */ /* 0x000fe200078e026f */
[----:B--2---:R-:W-:-:S04]  /*2350*/  LEA R14, P0, R6, R114, 0x1 ;  /* 0x00000072060e7211 */ /* 0x004fc800078008ff */
[----:B------:R-:W-:-:S05]  /*2360*/  LEA.HI.X R15, R6, R115, R5, 0x1, P0 ;  /* 0x00000073060f7211 */ /* 0x000fca00000f0c05 */
[----:B------:R0:W2:Y:S01]  /*2370*/  @P1 LDG.E.LTC128B.U16 R5, desc[UR38][R14.64] ;  /* 0x000000260e051981 */ /* 0x0000a2000c1e1520 */
[----:B------:R-:W-:Y:S01]  /*2380*/  LEA R10, P0, R106, UR4, 0x1 ;  /* 0x000000046a0a7c11 */ /* 0x000fe2000f8008ff */
[----:B------:R-:W-:Y:S01]  /*2390*/  IMAD.WIDE.U32 R6, R104, R112, R8 ;  /* 0x0000007068067225 */ /* 0x000fe200078e0008 */
[----:B------:R-:W-:Y:S03]  /*23a0*/  BSSY B1, `(.L_x_34) ;  /* 0x0000012000017945 */ /* 0x000fe60003800000 */
[----:B------:R-:W-:Y:S02]  /*23b0*/  IMAD.IADD R7, R111, 0x1, R7 ;  /* 0x000000016f077824 */ /* 0x000fe400078e0207 */
[----:B------:R-:W-:Y:S01]  /*23c0*/  IMAD.WIDE.U32 R20, R101, R110, R6 ;  /* 0x0000006e65147225 */ /* 0x000fe200078e0006 */
[----:B0-----:R-:W-:-:S03]  /*23d0*/  SHF.L.U64.HI R15, R112, 0x3, R113 ;  /* 0x00000003700f7819 */ /* 0x001fc60000010271 */
[----:B------:R-:W-:Y:S01]  /*23e0*/  IMAD.IADD R7, R107, 0x1, R21 ;  /* 0x000000016b077824 */ /* 0x000fe200078e0215 */
[----:B------:R-:W-:Y:S01]  /*23f0*/  LEA R6, P4, R20, R114, 0x1 ;  /* 0x0000007214067211 */ /* 0x000fe200078808ff */
[----:B------:R-:W-:-:S03]  /*2400*/  IMAD.SHL.U32 R14, R112, 0x8, RZ ;  /* 0x00000008700e7824 */ /* 0x000fc600078e00ff */
[----:B------:R-:W-:Y:S01]  /*2410*/  LEA.HI.X R7, R20, R115, R7, 0x1, P4 ;  /* 0x0000007314077211 */ /* 0x000fe200020f0c07 */
[----:B--2---:R-:W-:-:S05]  /*2420*/  HADD2.F32 R11, -RZ, R5.H0_H0 ;  /* 0x20000005ff0b7230 */ /* 0x004fca0000004100 */
[----:B------:R-:W-:-:S04]  /*2430*/  FMUL R11, R11, R90 ;  /* 0x0000005a0b0b7220 */ /* 0x000fc80000400000 */
[----:B------:R-:W-:Y:S01]  /*2440*/  FFMA R24, R24, R23, R11 ;  /* 0x0000001718187223 */ /* 0x000fe2000000000b */
[----:B------:R-:W-:Y:S02]  /*2450*/  LEA.HI.X R11, R106, UR5, R103, 0x1, P0 ;  /* 0x000000056a0b7c11 */ /* 0x000fe400080f0c67 */
[----:B------:R-:W-:Y:S02]  /*2460*/  ISETP.GT.AND P0, PT, R4, 0x1, PT ;  /* 0x000000010400780c */ /* 0x000fe40003f04270 */
[----:B------:R-:W-:Y:S02]  /*2470*/  F2FP.F16.F32.PACK_AB R24, RZ, R24 ;  /* 0x00000018ff18723e */ /* 0x000fe400000000ff */
[----:B------:R-:W-:-:S03]  /*2480*/  ISETP.GT.AND P3, PT, R3, RZ, P0 ;  /* 0x000000ff0300720c */ /* 0x000fc60000764270 */
[----:B------:R0:W-:Y:S10]  /*2490*/  @P1 STG.E.U16 desc[UR38][R10.64], R24 ;  /* 0x000000180a001986 */ /* 0x0001f4000c101526 */
[----:B------:R-:W-:Y:S05]  /*24a0*/  @!P3 BRA `(.L_x_35) ;  /* 0x000000000004b947 */ /* 0x000fea0003800000 */
[----:B------:R1:W5:Y:S02]  /*24b0*/  LDG.E.LTC128B.U16 R5, desc[UR38][R6.64+0x2] ;  /* 0x0000022606057981 */ /* 0x000364000c1e1520 */
.L_x_35:
[----:B------:R-:W-:Y:S05]  /*24c0*/  BSYNC B1 ;  /* 0x0000000000017941 */ /* 0x000fea0003800000 */
.L_x_34:
[----:B-----5:R-:W-:Y:S01]  /*24d0*/  HADD2.F32 R103, -RZ, R5.H0_H0 ;  /* 0x20000005ff677230 */ /* 0x020fe20000004100 */
[----:B------:R-:W-:Y:S01]  /*24e0*/  ISETP.GT.AND P2, PT, R3, 0x8, P2 ;  /* 0x000000080300780c */ /* 0x000fe20001744270 */
[----:B------:R-:W-:Y:S01]  /*24f0*/  IMAD.WIDE.U32 R20, R104, R112, R14 ;  /* 0x0000007068147225 */ /* 0x000fe200078e000e */
[----:B0-----:R-:W-:-:S03]  /*2500*/  PRMT R24, R5, 0x7610, R24 ;  /* 0x0000761005187816 */ /* 0x001fc60000000018 */
[----:B------:R-:W-:Y:S01]  /*2510*/  FMUL R12, R103, R90 ;  /* 0x0000005a670c7220 */ /* 0x000fe20000400000 */
[----:B------:R-:W-:Y:S01]  /*2520*/  IMAD.IADD R111, R111, 0x1, R21 ;  /* 0x000000016f6f7824 */ /* 0x000fe200078e0215 */
[----:B------:R-:W-:Y:S02]  /*2530*/  IADD3 R108, P1, R108, R20, RZ ;  /* 0x000000146c6c7210 */ /* 0x000fe40007f3e0ff */
[----:B------:R-:W-:-:S03]  /*2540*/  FFMA R12, R25, R23, R12 ;  /* 0x00000017190c7223 */ /* 0x000fc6000000000c */
[----:B------:R-:W-:Y:S01]  /*2550*/  IMAD.X R13, R111, 0x1, R13, P1 ;  /* 0x000000016f0d7824 */ /* 0x000fe200008e060d */
[C---:B------:R-:W-:Y:S02]  /*2560*/  LEA R14, P1, R108.reuse, R114, 0x1 ;  /* 0x000000726c0e7211 */ /* 0x040fe400078208ff */
[----:B------:R-:W-:Y:S02]  /*2570*/  F2FP.F16.F32.PACK_AB R12, RZ, R12 ;  /* 0x0000000cff0c723e */ /* 0x000fe400000000ff */
[----:B------:R-:W-:Y:S02]  /*2580*/  LEA.HI.X R15, R108, R115, R13, 0x1, P1 ;  /* 0x000000736c0f7211 */ /* 0x000fe400008f0c0d */
[----:B------:R-:W-:-:S05]  /*2590*/  PRMT R21, R12, 0x7610, R21 ;  /* 0x000076100c157816 */ /* 0x000fca0000000015 */
[----:B------:R0:W-:Y:S04]  /*25a0*/  @P3 STG.E.U16 desc[UR38][R10.64+0x2], R21 ;  /* 0x000002150a003986 */ /* 0x0001e8000c101526 */
[----:B------:R-:W2:Y:S01]  /*25b0*/  @P2 LDG.E.LTC128B.U16 R24, desc[UR38][R14.64] ;  /* 0x000000260e182981 */ /* 0x000ea2000c1e1520 */
[----:B------:R-:W-:Y:S01]  /*25c0*/  IADD3 R20, P1, R8, R20, RZ ;  /* 0x0000001408147210 */ /* 0x000fe20007f3e0ff */
[----:B------:R-:W-:Y:S01]  /*25d0*/  BSSY B1, `(.L_x_36) ;  /* 0x0000011000017945 */ /* 0x000fe20003800000 */
[----:B------:R-:W-:Y:S02]  /*25e0*/  SHF.L.U64.HI R13, R91, 0x1, R92 ;  /* 0x000000015b0d7819 */ /* 0x000fe4000001025c */
[----:B------:R-:W-:Y:S01]  /*25f0*/  ISETP.GT.AND P0, PT, R3, 0x8, P0 ;  /* 0x000000080300780c */ /* 0x000fe20000704270 */
[----:B0-----:R-:W-:Y:S01]  /*2600*/  IMAD.X R21, R9, 0x1, R111, P1 ;  /* 0x0000000109157824 */ /* 0x001fe200008e066f */
[----:B------:R-:W-:Y:S01]  /*2610*/  LEA R12, P1, R91, R10, 0x1 ;  /* 0x0000000a5b0c7211 */ /* 0x000fe200078208ff */
[----:B------:R-:W-:-:S04]  /*2620*/  IMAD.WIDE.U32 R20, R101, R110, R20 ;  /* 0x0000006e65147225 */ /* 0x000fc800078e0014 */
[----:B------:R-:W-:Y:S01]  /*2630*/  IMAD.X R13, R13, 0x1, R11, P1 ;  /* 0x000000010d0d7824 */ /* 0x000fe200008e060b */
[----:B------:R-:W-:Y:S01]  /*2640*/  LEA R8, P3, R20, R114, 0x1 ;  /* 0x0000007214087211 */ /* 0x000fe200078608ff */
[----:B------:R-:W-:-:S05]  /*2650*/  IMAD.IADD R9, R107, 0x1, R21 ;  /* 0x000000016b097824 */ /* 0x000fca00078e0215 */
[----:B------:R-:W-:Y:S01]  /*2660*/  LEA.HI.X R9, R20, R115, R9, 0x1, P3 ;  /* 0x0000007314097211 */ /* 0x000fe200018f0c09 */
[----:B--2---:R-:W-:-:S05]  /*2670*/  HADD2.F32 R5, -RZ, R24.H0_H0 ;  /* 0x20000018ff057230 */ /* 0x004fca0000004100 */
[----:B------:R-:W-:-:S04]  /*2680*/  FMUL R5, R5, R90 ;  /* 0x0000005a05057220 */ /* 0x000fc80000400000 */
[----:B------:R-:W-:-:S05]  /*2690*/  FFMA R5, R26, R23, R5 ;  /* 0x000000171a057223 */ /* 0x000fca0000000005 */
[----:B------:R-:W-:-:S05]  /*26a0*/  F2FP.F16.F32.PACK_AB R5, RZ, R5 ;  /* 0x00000005ff05723e */ /* 0x000fca00000000ff */
[----:B------:R0:W-:Y:S01]  /*26b0*/  @P2 STG.E.U16 desc[UR38][R12.64], R5 ;  /* 0x000000050c002986 */ /* 0x0001e2000c101526 */
[----:B------:R-:W-:Y:S05]  /*26c0*/  @!P0 BRA `(.L_x_37) ;  /* 0x0000000000048947 */ /* 0x000fea0003800000 */
[----:B------:R2:W5:Y:S02]  /*26d0*/  LDG.E.LTC128B.U16 R24, desc[UR38][R8.64+0x2] ;  /* 0x0000022608187981 */ /* 0x000564000c1e1520 */
.L_x_37:
[----:B------:R-:W-:Y:S05]  /*26e0*/  BSYNC B1 ;  /* 0x0000000000017941 */ /* 0x000fea0003800000 */
.L_x_36:
[----:B0----5:R-:W-:Y:S01]  /*26f0*/  HADD2.F32 R5, -RZ, R24.H0_H0 ;  /* 0x20000018ff057230 */ /* 0x021fe20000004100 */
[----:B------:R-:W-:Y:S01]  /*2700*/  ISETP.GT.AND P1, PT, R4, 0x8, PT ;  /* 0x000000080400780c */ /* 0x000fe20003f24270 */
[----:B------:R-:W-:Y:S03]  /*2710*/  BSSY B1, `(.L_x_38) ;  /* 0x0000008000017945 */ /* 0x000fe60003800000 */
[----:B------:R-:W-:Y:S01]  /*2720*/  FMUL R14, R5, R90 ;  /* 0x0000005a050e7220 */ /* 0x000fe20000400000 */
[----:B------:R-:W-:-:S03]  /*2730*/  ISETP.GT.AND P2, PT, R3, RZ, P1 ;  /* 0x000000ff0300720c */ /* 0x000fc60000f44270 */
[----:B------:R-:W-:-:S05]  /*2740*/  FFMA R14, R27, R23, R14 ;  /* 0x000000171b0e7223 */ /* 0x000fca000000000e */
[----:B------:R-:W-:-:S05]  /*2750*/  F2FP.F16.F32.PACK_AB R14, RZ, R14 ;  /* 0x0000000eff0e723e */ /* 0x000fca00000000ff */
[----:B------:R0:W-:Y:S01]  /*2760*/  @P0 STG.E.U16 desc[UR38][R12.64+0x2], R14 ;  /* 0x0000020e0c000986 */ /* 0x0001e2000c101526 */
[----:B------:R-:W-:Y:S05]  /*2770*/  @!P2 BRA `(.L_x_39) ;  /* 0x000000000004a947 */ /* 0x000fea0003800000 */
[----:B------:R3:W5:Y:S02]  /*2780*/  LDG.E.LTC128B.U16 R24, desc[UR38][R6.64+0x10] ;  /* 0x0000102606187981 */ /* 0x000764000c1e1520 */
.L_x_39:
[----:B------:R-:W-:Y:S05]  /*2790*/  BSYNC B1 ;  /* 0x0000000000017941 */ /* 0x000fea0003800000 */
.L_x_38:
[----:B-----5:R-:W-:Y:S01]  /*27a0*/  HADD2.F32 R5, -RZ, R24.H0_H0 ;  /* 0x20000018ff057230 */ /* 0x020fe20000004100 */
        /* <DEDUP_REMOVED lines=9> */
.L_x_41:
[----:B------:R-:W-:Y:S05]  /*2840*/  BSYNC B1 ;  /* 0x0000000000017941 */ /* 0x000fea0003800000 */
.L_x_40:
[----:B----45:R-:W-:Y:S01]  /*2850*/  HADD2.F32 R5, -RZ, R24.H0_H0 ;  /* 0x20000018ff057230 */ /* 0x030fe20000004100 */
[----:B------:R-:W-:Y:S01]  /*2860*/  ISETP.GT.AND P1, PT, R3, 0x8, P1 ;  /* 0x000000080300780c */ /* 0x000fe20000f24270 */
[----:B------:R-:W-:Y:S03]  /*2870*/  BSSY B1, `(.L_x_42) ;  /* 0x0000007000017945 */ /* 0x000fe60003800000 */
[----:B0-----:R-:W-:-:S04]  /*2880*/  FMUL R14, R5, R90 ;  /* 0x0000005a050e7220 */ /* 0x001fc80000400000 */
[----:B------:R-:W-:-:S05]  /*2890*/  FFMA R14, R29, R23, R14 ;  /* 0x000000171d0e7223 */ /* 0x000fca000000000e */
[----:B------:R-:W-:-:S05]  /*28a0*/  F2FP.F16.F32.PACK_AB R14, RZ, R14 ;  /* 0x0000000eff0e723e */ /* 0x000fca00000000ff */
[----:B------:R0:W-:Y:S01]  /*28b0*/  @P3 STG.E.U16 desc[UR38][R10.64+0x12], R14 ;  /* 0x0000120e0a003986 */ /* 0x0001e2000c101526 */
[----:B------:R-:W-:Y:S05]  /*28c0*/  @!P1 BRA `(.L_x_43) ;  /* 0x0000000000049947 */ /* 0x000fea0003800000 */
[----:B------:R4:W5:Y:S02]  /*28d0*/  LDG.E.LTC128B.U16 R24, desc[UR38][R8.64+0x10] ;  /* 0x0000102608187981 */ /* 0x000964000c1e1520 */
.L_x_43:
[----:B------:R-:W-:Y:S05]  /*28e0*/  BSYNC B1 ;  /* 0x0000000000017941 */ /* 0x000fea0003800000 */
.L_x_42:
[----:B-----5:R-:W-:Y:S01]  /*28f0*/  HADD2.F32 R5, -RZ, R24.H0_H0 ;  /* 0x20000018ff057230 */ /* 0x020fe20000004100 */
[----:B------:R-:W-:Y:S01]  /*2900*/  ISETP.GT.AND P0, PT, R3, 0x8, P0 ;  /* 0x000000080300780c */ /* 0x000fe20000704270 */
[----:B------:R-:W-:Y:S03]  /*2910*/  BSSY B1, `(.L_x_44) ;  /* 0x0000007000017945 */ /* 0x000fe60003800000 */
[----:B------:R-:W-:-:S04]  /*2920*/  FMUL R5, R5, R90 ;  /* 0x0000005a05057220 */ /* 0x000fc80000400000 */
[----:B------:R-:W-:-:S05]  /*2930*/  FFMA R5, R30, R23, R5 ;  /* 0x000000171e057223 */ /* 0x000fca0000000005 */
[----:B------:R-:W-:-:S05]  /*2940*/  F2FP.F16.F32.PACK_AB R5, RZ, R5 ;  /* 0x00000005ff05723e */ /* 0x000fca00000000ff */
[----:B------:R0:W-:Y:S01]  /*2950*/  @P1 STG.E.U16 desc[UR38][R12.64+0x10], R5 ;  /* 0x000010050c001986 */ /* 0x0001e2000c101526 */
[----:B------:R-:W-:Y:S05]  /*2960*/  @!P0 BRA `(.L_x_45) ;  /* 0x0000000000048947 */ /* 0x000fea0003800000 */
[----:B------:R0:W5:Y:S02]  /*2970*/  LDG.E.LTC128B.U16 R24, desc[UR38][R8.64+0x12] ;  /* 0x0000122608187981 */ /* 0x000164000c1e1520 */
.L_x_45:
[----:B------:R-:W-:Y:S05]  /*2980*/  BSYNC B1 ;  /* 0x0000000000017941 */ /* 0x000fea0003800000 */
.L_x_44:
        /* <DEDUP_REMOVED lines=10> */
.L_x_47:
[----:B------:R-:W-:Y:S05]  /*2a30*/  BSYNC B1 ;  /* 0x0000000000017941 */ /* 0x000fea0003800000 */
.L_x_46:
        /* <DEDUP_REMOVED lines=10> */
.L_x_49:
[----:B------:R-:W-:Y:S05]  /*2ae0*/  BSYNC B1 ;  /* 0x0000000000017941 */ /* 0x000fea0003800000 */
.L_x_48:
[----:B0----5:R-:W-:Y:S01]  /*2af0*/  HADD2.F32 R5, -RZ, R24.H0_H0 ;  /* 0x20000018ff057230 */ /* 0x021fe20000004100 */
        /* <DEDUP_REMOVED lines=8> */
.L_x_51:
[----:B------:R-:W-:Y:S05]  /*2b80*/  BSYNC B1 ;  /* 0x0000000000017941 */ /* 0x000fea0003800000 */
.L_x_50:
        /* <DEDUP_REMOVED lines=9> */
.L_x_53:
[----:B------:R-:W-:Y:S05]  /*2c20*/  BSYNC B1 ;  /* 0x0000000000017941 */ /* 0x000fea0003800000 */
.L_x_52:
        /* <DEDUP_REMOVED lines=10> */
.L_x_55:
[----:B------:R-:W-:Y:S05]  /*2cd0*/  BSYNC B1 ;  /* 0x0000000000017941 */ /* 0x000fea0003800000 */
.L_x_54:
        /* <DEDUP_REMOVED lines=10> */
.L_x_57:
[----:B------:R-:W-:Y:S05]  /*2d80*/  BSYNC B1 ;  /* 0x0000000000017941 */ /* 0x000fea0003800000 */
.L_x_56:
        /* <DEDUP_REMOVED lines=9> */
.L_x_59:
[----:B------:R-:W-:Y:S05]  /*2e20*/  BSYNC B1 ;  /* 0x0000000000017941 */ /* 0x000fea0003800000 */
.L_x_58:
        /* <DEDUP_REMOVED lines=9> */
.L_x_61:
[----:B------:R-:W-:Y:S05]  /*2ec0*/  BSYNC B1 ;  /* 0x0000000000017941 */ /* 0x000fea0003800000 */
.L_x_60:
        /* <DEDUP_REMOVED lines=10> */
.L_x_63:
[----:B------:R-:W-:Y:S05]  /*2f70*/  BSYNC B1 ;  /* 0x0000000000017941 */ /* 0x000fea0003800000 */
.L_x_62:
        /* <DEDUP_REMOVED lines=10> */
.L_x_65:
[----:B------:R-:W-:Y:S05]  /*3020*/  BSYNC B1 ;  /* 0x0000000000017941 */ /* 0x000fea0003800000 */
.L_x_64:
        /* <DEDUP_REMOVED lines=9> */
.L_x_67:
[----:B------:R-:W-:Y:S05]  /*30c0*/  BSYNC B1 ;  /* 0x0000000000017941 */ /* 0x000fea0003800000 */
.L_x_66:
        /* <DEDUP_REMOVED lines=9> */
.L_x_69:
[----:B------:R-:W-:Y:S05]  /*3160*/  BSYNC B1 ;  /* 0x0000000000017941 */ /* 0x000fea0003800000 */
.L_x_68:
        /* <DEDUP_REMOVED lines=10> */
.L_x_71:
[----:B------:R-:W-:Y:S05]  /*3210*/  BSYNC B1 ;  /* 0x0000000000017941 */ /* 0x000fea0003800000 */
.L_x_70:
        /* <DEDUP_REMOVED lines=10> */
.L_x_73:
[----:B------:R-:W-:Y:S05]  /*32c0*/  BSYNC B1 ;  /* 0x0000000000017941 */ /* 0x000fea0003800000 */
.L_x_72:
        /* <DEDUP_REMOVED lines=9> */
.L_x_75:
[----:B------:R-:W-:Y:S05]  /*3360*/  BSYNC B1 ;  /* 0x0000000000017941 */ /* 0x000fea0003800000 */
.L_x_74:
        /* <DEDUP_REMOVED lines=9> */
.L_x_77:
[----:B------:R-:W-:Y:S05]  /*3400*/  BSYNC B1 ;  /* 0x0000000000017941 */ /* 0x000fea0003800000 */
.L_x_76:
        /* <DEDUP_REMOVED lines=10> */
.L_x_79:
[----:B------:R-:W-:Y:S05]  /*34b0*/  BSYNC B1 ;  /* 0x0000000000017941 */ /* 0x000fea0003800000 */
.L_x_78:
        /* <DEDUP_REMOVED lines=10> */
.L_x_81:
[----:B------:R-:W-:Y:S05]  /*3560*/  BSYNC B1 ;  /* 0x0000000000017941 */ /* 0x000fea0003800000 */
.L_x_80:
        /* <DEDUP_REMOVED lines=9> */
.L_x_83:
[----:B------:R-:W-:Y:S05]  /*3600*/  BSYNC B1 ;  /* 0x0000000000017941 */ /* 0x000fea0003800000 */
.L_x_82:
        /* <DEDUP_REMOVED lines=9> */
.L_x_85:
[----:B------:R-:W-:Y:S05]  /*36a0*/  BSYNC B1 ;  /* 0x0000000000017941 */ /* 0x000fea0003800000 */
.L_x_84:
        /* <DEDUP_REMOVED lines=10> */
.L_x_87:
[----:B------:R-:W-:Y:S05]  /*3750*/  BSYNC B1 ;  /* 0x0000000000017941 */ /* 0x000fea0003800000 */
.L_x_86:
        /* <DEDUP_REMOVED lines=10> */
.L_x_89:
[----:B------:R-:W-:Y:S05]  /*3800*/  BSYNC B1 ;  /* 0x0000000000017941 */ /* 0x000fea0003800000 */
.L_x_88:
        /* <DEDUP_REMOVED lines=9> */
.L_x_91:
[----:B------:R-:W-:Y:S05]  /*38a0*/  BSYNC B1 ;  /* 0x0000000000017941 */ /* 0x000fea0003800000 */
.L_x_90:
        /* <DEDUP_REMOVED lines=9> */
.L_x_93:
[----:B------:R-:W-:Y:S05]  /*3940*/  BSYNC B1 ;  /* 0x0000000000017941 */ /* 0x000fea0003800000 */
.L_x_92:
        /* <DEDUP_REMOVED lines=10> */
.L_x_95:
[----:B------:R-:W-:Y:S05]  /*39f0*/  BSYNC B1 ;  /* 0x0000000000017941 */ /* 0x000fea0003800000 */
.L_x_94:
        /* <DEDUP_REMOVED lines=10> */
.L_x_97:
[----:B------:R-:W-:Y:S05]  /*3aa0*/  BSYNC B1 ;  /* 0x0000000000017941 */ /* 0x000fea0003800000 */
.L_x_96:
        /* <DEDUP_REMOVED lines=9> */
.L_x_99:
[----:B------:R-:W-:Y:S05]  /*3b40*/  BSYNC B1 ;  /* 0x0000000000017941 */ /* 0x000fea0003800000 */
.L_x_98:
        /* <DEDUP_REMOVED lines=9> */
.L_x_101:
[----:B------:R-:W-:Y:S05]  /*3be0*/  BSYNC B1 ;  /* 0x0000000000017941 */ /* 0x000fea0003800000 */
.L_x_100:
        /* <DEDUP_REMOVED lines=10> */
.L_x_103:
[----:B------:R-:W-:Y:S05]  /*3c90*/  BSYNC B1 ;  /* 0x0000000000017941 */ /* 0x000fea0003800000 */
.L_x_102:
        /* <DEDUP_REMOVED lines=10> */
.L_x_105:
[----:B------:R-:W-:Y:S05]  /*3d40*/  BSYNC B1 ;  /* 0x0000000000017941 */ /* 0x000fea0003800000 */
.L_x_104:
        /* <DEDUP_REMOVED lines=9> */
.L_x_107:
[----:B------:R-:W-:Y:S05]  /*3de0*/  BSYNC B1 ;  /* 0x0000000000017941 */ /* 0x000fea0003800000 */
.L_x_106:
        /* <DEDUP_REMOVED lines=9> */
.L_x_109:
[----:B------:R-:W-:Y:S05]  /*3e80*/  BSYNC B1 ;  /* 0x0000000000017941 */ /* 0x000fea0003800000 */
.L_x_108:
        /* <DEDUP_REMOVED lines=10> */
.L_x_111:
[----:B------:R-:W-:Y:S05]  /*3f30*/  BSYNC B1 ;  /* 0x0000000000017941 */ /* 0x000fea0003800000 */
.L_x_110:
        /* <DEDUP_REMOVED lines=10> */
.L_x_113:
[----:B------:R-:W-:Y:S05]  /*3fe0*/  BSYNC B1 ;  /* 0x0000000000017941 */ /* 0x000fea0003800000 */
.L_x_112:
        /* <DEDUP_REMOVED lines=9> */
.L_x_115:
[----:B------:R-:W-:Y:S05]  /*4080*/  BSYNC B1 ;  /* 0x0000000000017941 */ /* 0x000fea0003800000 */
.L_x_114:
        /* <DEDUP_REMOVED lines=9> */
.L_x_117:
[----:B------:R-:W-:Y:S05]  /*4120*/  BSYNC B1 ;  /* 0x0000000000017941 */ /* 0x000fea0003800000 */
.L_x_116:
        /* <DEDUP_REMOVED lines=10> */
.L_x_119:
[----:B------:R-:W-:Y:S05]  /*41d0*/  BSYNC B1 ;  /* 0x0000000000017941 */ /* 0x000fea0003800000 */
.L_x_118:
        /* <DEDUP_REMOVED lines=10> */
.L_x_121:
[----:B------:R-:W-:Y:S05]  /*4280*/  BSYNC B1 ;  /* 0x0000000000017941 */ /* 0x000fea0003800000 */
.L_x_120:
        /* <DEDUP_REMOVED lines=9> */
.L_x_123:
[----:B------:R-:W-:Y:S05]  /*4320*/  BSYNC B1 ;  /* 0x0000000000017941 */ /* 0x000fea0003800000 */
.L_x_122:
        /* <DEDUP_REMOVED lines=9> */
.L_x_125:
[----:B------:R-:W-:Y:S05]  /*43c0*/  BSYNC B1 ;  /* 0x0000000000017941 */ /* 0x000fea0003800000 */
.L_x_124:
        /* <DEDUP_REMOVED lines=10> */
.L_x_127:
[----:B------:R-:W-:Y:S05]  /*4470*/  BSYNC B1 ;  /* 0x0000000000017941 */ /* 0x000fea0003800000 */
.L_x_126:
        /* <DEDUP_REMOVED lines=10> */
.L_x_129:
[----:B------:R-:W-:Y:S05]  /*4520*/  BSYNC B1 ;  /* 0x0000000000017941 */ /* 0x000fea0003800000 */
.L_x_128:
        /* <DEDUP_REMOVED lines=9> */
.L_x_131:
[----:B------:R-:W-:Y:S05]  /*45c0*/  BSYNC B1 ;  /* 0x0000000000017941 */ /* 0x000fea0003800000 */
.L_x_130:
        /* <DEDUP_REMOVED lines=9> */
.L_x_133:
[----:B------:R-:W-:Y:S05]  /*4660*/  BSYNC B1 ;  /* 0x0000000000017941 */ /* 0x000fea0003800000 */
.L_x_132:
        /* <DEDUP_REMOVED lines=10> */
.L_x_135:
[----:B------:R-:W-:Y:S05]  /*4710*/  BSYNC B1 ;  /* 0x0000000000017941 */ /* 0x000fea0003800000 */
.L_x_134:
        /* <DEDUP_REMOVED lines=10> */
.L_x_137:
[----:B------:R-:W-:Y:S05]  /*47c0*/  BSYNC B1 ;  /* 0x0000000000017941 */ /* 0x000fea0003800000 */
.L_x_136:
        /* <DEDUP_REMOVED lines=9> */
.L_x_139:
[----:B------:R-:W-:Y:S05]  /*4860*/  BSYNC B1 ;  /* 0x0000000000017941 */ /* 0x000fea0003800000 */
.L_x_138:
        /* <DEDUP_REMOVED lines=9> */
.L_x_141:
[----:B------:R-:W-:Y:S05]  /*4900*/  BSYNC B1 ;  /* 0x0000000000017941 */ /* 0x000fea0003800000 */
.L_x_140:
        /* <DEDUP_REMOVED lines=10> */
.L_x_143:
[----:B------:R-:W-:Y:S05]  /*49b0*/  BSYNC B1 ;  /* 0x0000000000017941 */ /* 0x000fea0003800000 */
.L_x_142:
        /* <DEDUP_REMOVED lines=10> */
.L_x_145:
[----:B------:R-:W-:Y:S05]  /*4a60*/  BSYNC B1 ;  /* 0x0000000000017941 */ /* 0x000fea0003800000 */
.L_x_144:
        /* <DEDUP_REMOVED lines=9> */
.L_x_147:
[----:B------:R-:W-:Y:S05]  /*4b00*/  BSYNC B1 ;  /* 0x0000000000017941 */ /* 0x000fea0003800000 */
.L_x_146:
        /* <DEDUP_REMOVED lines=9> */
.L_x_149:
[----:B------:R-:W-:Y:S05]  /*4ba0*/  BSYNC B1 ;  /* 0x0000000000017941 */ /* 0x000fea0003800000 */
.L_x_148:
        /* <DEDUP_REMOVED lines=10> */
.L_x_151:
[----:B------:R-:W-:Y:S05]  /*4c50*/  BSYNC B1 ;  /* 0x0000000000017941 */ /* 0x000fea0003800000 */
.L_x_150:
[----:B-----5:R-:W-:Y:S01]  /*4c60*/  HADD2.F32 R5, -RZ, R24.H0_H0 ;  /* 0x20000018ff057230 */ /* 0x020fe20000004100 */
[----:B------:R-:W-:Y:S01]  /*4c70*/  ISETP.GT.AND P0, PT, R4, 0x79, PT ;  /* 0x000000790400780c */ /* 0x000fe20003f04270 */
[----:B------:R-:W-:Y:S01]  /*4c80*/  @P2 IMAD.MOV.U32 R4, RZ, RZ, R10 ;  /* 0x000000ffff042224 */ /* 0x000fe200078e000a */
[----:B------:R-:W-:Y:S02]  /*4c90*/  BSSY B1, `(.L_x_152) ;  /* 0x000000a000017945 */ /* 0x000fe40003800000 */
[----:B------:R-:W-:Y:S01]  /*4ca0*/  FMUL R5, R5, R90 ;  /* 0x0000005a05057220 */ /* 0x000fe20000400000 */
[----:B------:R-:W-:-:S03]  /*4cb0*/  ISETP.GT.AND P3, PT, R3, RZ, P0 ;  /* 0x000000ff0300720c */ /* 0x000fc60000764270 */
[----:B------:R-:W-:-:S05]  /*4cc0*/  FFMA R5, R84, R23, R5 ;  /* 0x0000001754057223 */ /* 0x000fca0000000005 */
[----:B------:R-:W-:-:S04]  /*4cd0*/  F2FP.F16.F32.PACK_AB R5, RZ, R5 ;  /* 0x00000005ff05723e */ /* 0x000fc800000000ff */
[----:B0-----:R-:W-:Y:S01]  /*4ce0*/  PRMT R14, R5, 0x7610, R14 ;  /* 0x00007610050e7816 */ /* 0x001fe2000000000e */
[----:B------:R-:W-:-:S05]  /*4cf0*/  @P2 IMAD.MOV.U32 R5, RZ, RZ, R11 ;  /* 0x000000ffff052224 */ /* 0x000fca00078e000b */
[----:B------:R0:W-:Y:S01]  /*4d00*/  @P2 STG.E.U16 desc[UR38][R4.64+0xf0], R14 ;  /* 0x0000f00e04002986 */ /* 0x0001e2000c101526 */
[----:B------:R-:W-:Y:S05]  /*4d10*/  @!P3 BRA `(.L_x_153) ;  /* 0x000000000004b947 */ /* 0x000fea0003800000 */
[----:B------:R0:W5:Y:S02]  /*4d20*/  LDG.E.LTC128B.U16 R24, desc[UR38][R6.64+0xf2] ;  /* 0x0000f22606187981 */ /* 0x000164000c1e1520 */
.L_x_153:
[----:B------:R-:W-:Y:S05]  /*4d30*/  BSYNC B1 ;  /* 0x0000000000017941 */ /* 0x000fea0003800000 */
.L_x_152:
        /* <DEDUP_REMOVED lines=9> */
.L_x_155:
[----:B------:R-:W-:Y:S05]  /*4dd0*/  BSYNC B1 ;  /* 0x0000000000017941 */ /* 0x000fea0003800000 */
.L_x_154:
[----:B-----5:R-:W-:Y:S01]  /*4de0*/  HADD2.F32 R5, -RZ, R24.H0_H0 ;  /* 0x20000018ff057230 */ /* 0x020fe20000004100 */
[----:B------:R-:W-:Y:S01]  /*4df0*/  ISETP.GT.AND P0, PT, R3, 0x8, P0 ;  /* 0x000000080300780c */ /* 0x000fe20000704270 */
[----:B0-----:R-:W-:Y:S01]  /*4e00*/  @P1 IMAD.MOV.U32 R4, RZ, RZ, R12 ;  /* 0x000000ffff041224 */ /* 0x001fe200078e000c */
[----:B------:R-:W-:Y:S02]  /*4e10*/  BSSY B1, `(.L_x_156) ;  /* 0x0000009000017945 */ /* 0x000fe40003800000 */
[----:B------:R-:W-:-:S04]  /*4e20*/  FMUL R5, R5, R90 ;  /* 0x0000005a05057220 */ /* 0x000fc80000400000 */
[----:B------:R-:W-:-:S05]  /*4e30*/  FFMA R5, R86, R23, R5 ;  /* 0x0000001756057223 */ /* 0x000fca0000000005 */
[----:B------:R-:W-:-:S04]  /*4e40*/  F2FP.F16.F32.PACK_AB R5, RZ, R5 ;  /* 0x00000005ff05723e */ /* 0x000fc800000000ff */
[----:B-1-3--:R-:W-:Y:S01]  /*4e50*/  PRMT R6, R5, 0x7610, R6 ;  /* 0x0000761005067816 */ /* 0x00afe20000000006 */
[----:B------:R-:W-:-:S05]  /*4e60*/  @P1 IMAD.MOV.U32 R5, RZ, RZ, R13 ;  /* 0x000000ffff051224 */ /* 0x000fca00078e000d */
[----:B------:R0:W-:Y:S01]  /*4e70*/  @P1 STG.E.U16 desc[UR38][R4.64+0xf0], R6 ;  /* 0x0000f00604001986 */ /* 0x0001e2000c101526 */
[----:B------:R-:W-:Y:S05]  /*4e80*/  @!P0 BRA `(.L_x_157) ;  /* 0x0000000000048947 */ /* 0x000fea0003800000 */
[----:B------:R1:W5:Y:S02]  /*4e90*/  LDG.E.LTC128B.U16 R24, desc[UR38][R8.64+0xf2] ;  /* 0x0000f22608187981 */ /* 0x000364000c1e1520 */
.L_x_157:
[----:B------:R-:W-:Y:S05]  /*4ea0*/  BSYNC B1 ;  /* 0x0000000000017941 */ /* 0x000fea0003800000 */
.L_x_156:
[----:B------:R-:W-:Y:S05]  /*4eb0*/  @!P0 BRA `(.L_x_158) ;  /* 0x0000001000e88947 */ /* 0x000fea0003800000 */
[----:B-----5:R-:W-:-:S05]  /*4ec0*/  HADD2.F32 R3, -RZ, R24.H0_H0 ;  /* 0x20000018ff037230 */ /* 0x020fca0000004100 */
[----:B0-----:R-:W-:-:S04]  /*4ed0*/  FMUL R4, R3, R90 ;  /* 0x0000005a03047220 */ /* 0x001fc80000400000 */
[----:B------:R-:W-:-:S05]  /*4ee0*/  FFMA R4, R87, R23, R4 ;  /* 0x0000001757047223 */ /* 0x000fca0000000004 */
[----:B------:R-:W-:-:S05]  /*4ef0*/  F2FP.F16.F32.PACK_AB R4, RZ, R4 ;  /* 0x00000004ff04723e */ /* 0x000fca00000000ff */
[----:B------:R3:W-:Y:S01]  /*4f00*/  STG.E.U16 desc[UR38][R12.64+0xf2], R4 ;  /* 0x0000f2040c007986 */ /* 0x0007e2000c101526 */
[----:B------:R-:W-:Y:S05]  /*4f10*/  BRA `(.L_x_158) ;  /* 0x0000001000d07947 */ /* 0x000fea0003800000 */
.L_x_33:
[----:B------:R-:W-:Y:S01]  /*4f20*/  ISETP.GT.AND P3, PT, R4, 0x1, PT ;  /* 0x000000010400780c */ /* 0x000fe20003f64270 */
[----:B------:R-:W-:Y:S01]  /*4f30*/  ULDC.64 UR4, c[0x0][0x5c0] ;  /* 0x0001700000047ab9 */ /* 0x000fe20000000a00 */
[-C--:B------:R-:W-:Y:S01]  /*4f40*/  FMUL R24, R24, R23.reuse ;  /* 0x0000001718187220 */ /* 0x080fe20000400000 */
[----:B------:R-:W-:Y:S01]  /*4f50*/  LEA R6, P4, R106, UR4, 0x1 ;  /* 0x000000046a067c11 */ /* 0x000fe2000f8808ff */
[-C--:B------:R-:W-:Y:S01]  /*4f60*/  FMUL R25, R25, R23.reuse ;  /* 0x0000001719197220 */ /* 0x080fe20000400000 */
[----:B------:R-:W-:Y:S01]  /*4f70*/  ISETP.GT.AND P0, PT, R3, RZ, P3 ;  /* 0x000000ff0300720c */ /* 0x000fe20001f04270 */
[-C--:B------:R-:W-:Y:S01]  /*4f80*/  FMUL R26, R26, R23.reuse ;  /* 0x000000171a1a7220 */ /* 0x080fe20000400000 */
[----:B------:R-:W-:Y:S01]  /*4f90*/  F2FP.F16.F32.PACK_AB R24, RZ, R24 ;  /* 0x00000018ff18723e */ /* 0x000fe200000000ff */
[-C--:B------:R-:W-:Y:S01]  /*4fa0*/  FMUL R27, R27, R23.reuse ;  /* 0x000000171b1b7220 */ /* 0x080fe20000400000 */
[----:B------:R-:W-:Y:S01]  /*4fb0*/  LEA.HI.X R7, R106, UR5, R103, 0x1, P4 ;  /* 0x000000056a077c11 */ /* 0x000fe2000a0f0c67 */
[----:B------:R-:W-:Y:S01]  /*4fc0*/  FMUL R28, R28, R23 ;  /* 0x000000171c1c7220 */ /* 0x000fe20000400000 */
[----:B------:R-:W-:Y:S01]  /*4fd0*/  F2FP.F16.F32.PACK_AB R25, RZ, R25 ;  /* 0x00000019ff19723e */ /* 0x000fe200000000ff */
[-C--:B------:R-:W-:Y:S01]  /*4fe0*/  FMUL R29, R29, R23.reuse ;  /* 0x000000171d1d7220 */ /* 0x080fe20000400000 */
[----:B------:R-:W-:Y:S01]  /*4ff0*/  ISETP.GT.AND P2, PT, R3, 0x8, P2 ;  /* 0x000000080300780c */ /* 0x000fe20001744270 */
[----:B------:R-:W-:Y:S01]  /*5000*/  @P1 STG.E.U16 desc[UR38][R6.64], R24 ;  /* 0x0000001806001986 */ /* 0x000fe2000c101526 */
[----:B------:R-:W-:Y:S01]  /*5010*/  ISETP.GT.AND P1, PT, R4, 0x8, PT ;  /* 0x000000080400780c */ /* 0x000fe20003f24270 */
[-C--:B------:R-:W-:Y:S01]  /*5020*/  FMUL R30, R30, R23.reuse ;  /* 0x000000171e1e7220 */ /* 0x080fe20000400000 */
[C---:B------:R-:W-:Y:S01]  /*5030*/  SHF.L.U64.HI R5, R91.reuse, 0x1, R92 ;  /* 0x000000015b057819 */ /* 0x040fe2000001025c */
[----:B------:R-:W-:Y:S01]  /*5040*/  @P0 STG.E.U16 desc[UR38][R6.64+0x2], R25 ;  /* 0x0000021906000986 */ /* 0x000fe2000c101526 */
[----:B------:R-:W-:Y:S01]  /*5050*/  LEA R8, P5, R91, R6, 0x1 ;  /* 0x000000065b087211 */ /* 0x000fe200078a08ff */
[-C--:B------:R-:W-:Y:S01]  /*5060*/  FMUL R31, R31, R23.reuse ;  /* 0x000000171f1f7220 */ /* 0x080fe20000400000 */
[----:B------:R-:W-:Y:S01]  /*5070*/  ISETP.GT.AND P3, PT, R3, 0x8, P3 ;  /* 0x000000080300780c */ /* 0x000fe20001f64270 */
[-C--:B------:R-:W-:Y:S01]  /*5080*/  FMUL R32, R32, R23.reuse ;  /* 0x0000001720207220 */ /* 0x080fe20000400000 */
[----:B------:R-:W-:Y:S01]  /*5090*/  ISETP.GT.AND P0, PT, R4, 0x9, PT ;  /* 0x000000090400780c */ /* 0x000fe20003f04270 */
[----:B------:R-:W-:Y:S01]  /*50a0*/  IMAD.X R9, R5, 0x1, R7, P5 ;  /* 0x0000000105097824 */ /* 0x000fe200028e0607 */
[----:B------:R-:W-:Y:S01]  /*50b0*/  ISETP.GT.AND P4, PT, R3, RZ, P1 ;  /* 0x000000ff0300720c */ /* 0x000fe20000f84270 */
[-C--:B------:R-:W-:Y:S01]  /*50c0*/  FMUL R33, R33, R23.reuse ;  /* 0x0000001721217220 */ /* 0x080fe20000400000 */
[----:B------:R-:W-:Y:S01]  /*50d0*/  F2FP.F16.F32.PACK_AB R26, RZ, R26 ;  /* 0x0000001aff1a723e */ /* 0x000fe200000000ff */
[-C--:B------:R-:W-:Y:S01]  /*50e0*/  FMUL R34, R34, R23.reuse ;  /* 0x0000001722227220 */ /* 0x080fe20000400000 */
[----:B------:R-:W-:Y:S01]  /*50f0*/  ISETP.GT.AND P5, PT, R3, RZ, P0 ;  /* 0x000000ff0300720c */ /* 0x000fe200007a4270 */
[----:B------:R-:W-:Y:S01]  /*5100*/  FMUL R35, R35, R23 ;  /* 0x0000001723237220 */ /* 0x000fe20000400000 */
[----:B------:R-:W-:Y:S01]  /*5110*/  F2FP.F16.F32.PACK_AB R27, RZ, R27 ;  /* 0x0000001bff1b723e */ /* 0x000fe200000000ff */
[----:B------:R-:W-:Y:S01]  /*5120*/  @P2 STG.E.U16 desc[UR38][R8.64], R26 ;  /* 0x0000001a08002986 */ /* 0x000fe2000c101526 */
[----:B------:R-:W-:Y:S01]  /*5130*/  F2FP.F16.F32.PACK_AB R28, RZ, R28 ;  /* 0x0000001cff1c723e */ /* 0x000fe200000000ff */
[-C--:B------:R-:W-:Y:S01]  /*5140*/  FMUL R36, R36, R23.reuse ;  /* 0x0000001724247220 */ /* 0x080fe20000400000 */
[----:B------:R-:W-:Y:S01]  /*5150*/  ISETP.GT.AND P2, PT, R3, 0x8, P1 ;  /* 0x000000080300780c */ /* 0x000fe20000f44270 */
[----:B------:R-:W-:Y:S01]  /*5160*/  @P3 STG.E.U16 desc[UR38][R8.64+0x2], R27 ;  /* 0x0000021b08003986 */ /* 0x000fe2000c101526 */
[----:B------:R-:W-:Y:S01]  /*5170*/  ISETP.GT.AND P1, PT, R4, 0x10, PT ;  /* 0x000000100400780c */ /* 0x000fe20003f24270 */
[----:B------:R-:W-:Y:S01]  /*5180*/  FMUL R37, R37, R23 ;  /* 0x0000001725257220 */ /* 0x000fe20000400000 */
[----:B------:R-:W-:Y:S01]  /*5190*/  F2FP.F16.F32.PACK_AB R29, RZ, R29 ;  /* 0x0000001dff1d723e */ /* 0x000fe200000000ff */
[----:B------:R-:W-:Y:S01]  /*51a0*/  @P4 STG.E.U16 desc[UR38][R6.64+0x10], R28 ;  /* 0x0000101c06004986 */ /* 0x000fe2000c101526 */
[C---:B------:R-:W-:Y:S01]  /*51b0*/  ISETP.GT.AND P3, PT, R3.reuse, 0x8, P0 ;  /* 0x000000080300780c */ /* 0x040fe20000764270 */
[-C--:B------:R-:W-:Y:S01]  /*51c0*/  FMUL R38, R38, R23.reuse ;  /* 0x0000001726267220 */ /* 0x080fe20000400000 */
[----:B------:R-:W-:Y:S01]  /*51d0*/  ISETP.GT.AND P0, PT, R4, 0x11, PT ;  /* 0x000000110400780c */ /* 0x000fe20003f04270 */
[----:B------:R-:W-:Y:S01]  /*51e0*/  @P5 STG.E.U16 desc[UR38][R6.64+0x12], R29 ;  /* 0x0000121d06005986 */ /* 0x000fe2000c101526 */
        /* <DEDUP_REMOVED lines=161> */
[----:B------:R-:W-:Y:S01]  /*5c00*/  FMUL R87, R87, R23 ;  /* 0x0000001757577220 */ /* 0x000fe20000400000 */
[----:B------:R-:W-:-:S02]  /*5c10*/  F2FP.F16.F32.PACK_AB R62, RZ, R62 ;  /* 0x0000003eff3e723e */ /* 0x000fc400000000ff */
[C---:B------:R-:W-:Y:S02]  /*5c20*/  ISETP.GT.AND P5, PT, R3.reuse, RZ, P0 ;  /* 0x000000ff0300720c */ /* 0x040fe400007a4270 */
[----:B------:R-:W-:Y:S01]  /*5c30*/  F2FP.F16.F32.PACK_AB R63, RZ, R63 ;  /* 0x0000003fff3f723e */ /* 0x000fe200000000ff */
[----:B------:R-:W-:Y:S01]  /*5c40*/  @P2 STG.E.U16 desc[UR38][R8.64+0x90], R62 ;  /* 0x0000903e08002986 */ /* 0x000fe2000c101526 */
[----:B------:R-:W-:Y:S02]  /*5c50*/  F2FP.F16.F32.PACK_AB R64, RZ, R64 ;  /* 0x00000040ff40723e */ /* 0x000fe400000000ff */
[C---:B------:R-:W-:Y:S01]  /*5c60*/  ISETP.GT.AND P2, PT, R3.reuse, 0x8, P1 ;  /* 0x000000080300780c */ /* 0x040fe20000f44270 */
[----:B------:R-:W-:Y:S01]  /*5c70*/  @P3 STG.E.U16 desc[UR38][R8.64+0x92], R63 ;  /* 0x0000923f08003986 */ /* 0x000fe2000c101526 */
[----:B------:R-:W-:Y:S02]  /*5c80*/  ISETP.GT.AND P1, PT, R4, 0x58, PT ;  /* 0x000000580400780c */ /* 0x000fe40003f24270 */
[----:B------:R-:W-:Y:S01]  /*5c90*/  F2FP.F16.F32.PACK_AB R65, RZ, R65 ;  /* 0x00000041ff41723e */ /* 0x000fe200000000ff */
[----:B------:R-:W-:Y:S01]  /*5ca0*/  @P4 STG.E.U16 desc[UR38][R6.64+0xa0], R64 ;  /* 0x0000a04006004986 */ /* 0x000fe2000c101526 */
[----:B------:R-:W-:-:S02]  /*5cb0*/  ISETP.GT.AND P3, PT, R3, 0x8, P0 ;  /* 0x000000080300780c */ /* 0x000fc40000764270 */
[----:B------:R-:W-:Y:S01]  /*5cc0*/  ISETP.GT.AND P0, PT, R4, 0x59, PT ;  /* 0x000000590400780c */ /* 0x000fe20003f04270 */
[----:B------:R-:W-:Y:S01]  /*5cd0*/  @P5 STG.E.U16 desc[UR38][R6.64+0xa2], R65 ;  /* 0x0000a24106005986 */ /* 0x000fe2000c101526 */
[C---:B------:R-:W-:Y:S02]  /*5ce0*/  ISETP.GT.AND P4, PT, R3.reuse, RZ, P1 ;  /* 0x000000ff0300720c */ /* 0x040fe40000f84270 */
[----:B------:R-:W-:Y:S02]  /*5cf0*/  F2FP.F16.F32.PACK_AB R66, RZ, R66 ;  /* 0x00000042ff42723e */ /* 0x000fe400000000ff */
[----:B------:R-:W-:Y:S02]  /*5d00*/  ISETP.GT.AND P5, PT, R3, RZ, P0 ;  /* 0x000000ff0300720c */ /* 0x000fe400007a4270 */
[----:B------:R-:W-:Y:S01]  /*5d10*/  F2FP.F16.F32.PACK_AB R67, RZ, R67 ;  /* 0x00000043ff43723e */ /* 0x000fe200000000ff */
[----:B------:R-:W-:Y:S01]  /*5d20*/  @P2 STG.E.U16 desc[UR38][R8.64+0xa0], R66 ;  /* 0x0000a04208002986 */ /* 0x000fe2000c101526 */
[----:B------:R-:W-:-:S02]  /*5d30*/  F2FP.F16.F32.PACK_AB R68, RZ, R68 ;  /* 0x00000044ff44723e */ /* 0x000fc400000000ff */
[C---:B------:R-:W-:Y:S01]  /*5d40*/  ISETP.GT.AND P2, PT, R3.reuse, 0x8, P1 ;  /* 0x000000080300780c */ /* 0x040fe20000f44270 */
[----:B------:R-:W-:Y:S01]  /*5d50*/  @P3 STG.E.U16 desc[UR38][R8.64+0xa2], R67 ;  /* 0x0000a24308003986 */ /* 0x000fe2000c101526 */
[C---:B------:R-:W-:Y:S02]  /*5d60*/  ISETP.GT.AND P1, PT, R4.reuse, 0x60, PT ;  /* 0x000000600400780c */ /* 0x040fe40003f24270 */
[----:B------:R-:W-:Y:S01]  /*5d70*/  F2FP.F16.F32.PACK_AB R69, RZ, R69 ;  /* 0x00000045ff45723e */ /* 0x000fe200000000ff */
[----:B------:R-:W-:Y:S01]  /*5d80*/  @P4 STG.E.U16 desc[UR38][R6.64+0xb0], R68 ;  /* 0x0000b04406004986 */ /* 0x000fe2000c101526 */
[C---:B------:R-:W-:Y:S02]  /*5d90*/  ISETP.GT.AND P3, PT, R3.reuse, 0x8, P0 ;  /* 0x000000080300780c */ /* 0x040fe40000764270 */
[----:B------:R-:W-:Y:S01]  /*5da0*/  ISETP.GT.AND P0, PT, R4, 0x61, PT ;  /* 0x000000610400780c */ /* 0x000fe20003f04270 */
[----:B------:R-:W-:Y:S01]  /*5db0*/  @P5 STG.E.U16 desc[UR38][R6.64+0xb2], R69 ;  /* 0x0000b24506005986 */ /* 0x000fe2000c101526 */
[----:B------:R-:W-:-:S02]  /*5dc0*/  ISETP.GT.AND P4, PT, R3, RZ, P1 ;  /* 0x000000ff0300720c */ /* 0x000fc40000f84270 */
[C---:B------:R-:W-:Y:S02]  /*5dd0*/  ISETP.GT.AND P5, PT, R3.reuse, RZ, P0 ;  /* 0x000000ff0300720c */ /* 0x040fe400007a4270 */
[----:B------:R-:W-:Y:S02]  /*5de0*/  F2FP.F16.F32.PACK_AB R70, RZ, R70 ;  /* 0x00000046ff46723e */ /* 0x000fe400000000ff */
[----:B------:R-:W-:Y:S02]  /*5df0*/  F2FP.F16.F32.PACK_AB R71, RZ, R71 ;  /* 0x00000047ff47723e */ /* 0x000fe400000000ff */
[----:B------:R-:W-:Y:S01]  /*5e00*/  F2FP.F16.F32.PACK_AB R72, RZ, R72 ;  /* 0x00000048ff48723e */ /* 0x000fe200000000ff */
[----:B------:R-:W-:Y:S01]  /*5e10*/  @P2 STG.E.U16 desc[UR38][R8.64+0xb0], R70 ;  /* 0x0000b04608002986 */ /* 0x000fe2000c101526 */
[----:B------:R-:W-:Y:S02]  /*5e20*/  F2FP.F16.F32.PACK_AB R73, RZ, R73 ;  /* 0x00000049ff49723e */ /* 0x000fe400000000ff */
[C---:B------:R-:W-:Y:S01]  /*5e30*/  ISETP.GT.AND P1, PT, R3.reuse, 0x8, P1 ;  /* 0x000000080300780c */ /* 0x040fe20000f24270 */
[----:B------:R-:W-:Y:S01]  /*5e40*/  @P3 STG.E.U16 desc[UR38][R8.64+0xb2], R71 ;  /* 0x0000b24708003986 */ /* 0x000fe2000c101526 */
[----:B------:R-:W-:-:S02]  /*5e50*/  ISETP.GT.AND P2, PT, R3, 0x8, P0 ;  /* 0x000000080300780c */ /* 0x000fc40000744270 */
[C---:B------:R-:W-:Y:S01]  /*5e60*/  ISETP.GT.AND P0, PT, R4.reuse, 0x69, PT ;  /* 0x000000690400780c */ /* 0x040fe20003f04270 */
[----:B------:R-:W-:Y:S01]  /*5e70*/  @P4 STG.E.U16 desc[UR38][R6.64+0xc0], R72 ;  /* 0x0000c04806004986 */ /* 0x000fe2000c101526 */
[----:B------:R-:W-:Y:S02]  /*5e80*/  ISETP.GT.AND P4, PT, R4, 0x68, PT ;  /* 0x000000680400780c */ /* 0x000fe40003f84270 */
[----:B------:R-:W-:Y:S01]  /*5e90*/  F2FP.F16.F32.PACK_AB R74, RZ, R74 ;  /* 0x0000004aff4a723e */ /* 0x000fe200000000ff */
[----:B------:R-:W-:Y:S01]  /*5ea0*/  @P5 STG.E.U16 desc[UR38][R6.64+0xc2], R73 ;  /* 0x0000c24906005986 */ /* 0x000fe2000c101526 */
[C---:B------:R-:W-:Y:S02]  /*5eb0*/  ISETP.GT.AND P5, PT, R3.reuse, RZ, P4 ;  /* 0x000000ff0300720c */ /* 0x040fe400027a4270 */
[----:B------:R-:W-:Y:S01]  /*5ec0*/  ISETP.GT.AND P3, PT, R3, RZ, P0 ;  /* 0x000000ff0300720c */ /* 0x000fe20000764270 */
[----:B------:R-:W-:Y:S01]  /*5ed0*/  @P1 STG.E.U16 desc[UR38][R8.64+0xc0], R74 ;  /* 0x0000c04a08001986 */ /* 0x000fe2000c101526 */
[----:B------:R-:W-:-:S02]  /*5ee0*/  F2FP.F16.F32.PACK_AB R75, RZ, R75 ;  /* 0x0000004bff4b723e */ /* 0x000fc400000000ff */
[----:B------:R-:W-:Y:S02]  /*5ef0*/  F2FP.F16.F32.PACK_AB R76, RZ, R76 ;  /* 0x0000004cff4c723e */ /* 0x000fe400000000ff */
[C---:B------:R-:W-:Y:S01]  /*5f00*/  ISETP.GT.AND P4, PT, R3.reuse, 0x8, P4 ;  /* 0x000000080300780c */ /* 0x040fe20002784270 */
[----:B------:R-:W-:Y:S01]  /*5f10*/  @P2 STG.E.U16 desc[UR38][R8.64+0xc2], R75 ;  /* 0x0000c24b08002986 */ /* 0x000fe2000c101526 */
[----:B------:R-:W-:Y:S02]  /*5f20*/  F2FP.F16.F32.PACK_AB R77, RZ, R77 ;  /* 0x0000004dff4d723e */ /* 0x000fe400000000ff */
[C---:B------:R-:W-:Y:S01]  /*5f30*/  ISETP.GT.AND P2, PT, R4.reuse, 0x71, PT ;  /* 0x000000710400780c */ /* 0x040fe20003f44270 */
[----:B------:R-:W-:Y:S01]  /*5f40*/  @P5 STG.E.U16 desc[UR38][R6.64+0xd0], R76 ;  /* 0x0000d04c06005986 */ /* 0x000fe2000c101526 */
[----:B------:R-:W-:Y:S02]  /*5f50*/  ISETP.GT.AND P5, PT, R3, 0x8, P0 ;  /* 0x000000080300780c */ /* 0x000fe400007a4270 */
[C---:B------:R-:W-:Y:S01]  /*5f60*/  ISETP.GT.AND P1, PT, R4.reuse, 0x78, PT ;  /* 0x000000780400780c */ /* 0x040fe20003f24270 */
[----:B------:R-:W-:Y:S01]  /*5f70*/  @P3 STG.E.U16 desc[UR38][R6.64+0xd2], R77 ;  /* 0x0000d24d06003986 */ /* 0x000fe2000c101526 */
[----:B------:R-:W-:-:S02]  /*5f80*/  ISETP.GT.AND P3, PT, R4, 0x70, PT ;  /* 0x000000700400780c */ /* 0x000fc40003f64270 */
[----:B------:R-:W-:Y:S01]  /*5f90*/  ISETP.GT.AND P0, PT, R4, 0x79, PT ;  /* 0x000000790400780c */ /* 0x000fe20003f04270 */
[----:B------:R-:W-:Y:S01]  /*5fa0*/  @P4 IMAD.MOV.U32 R4, RZ, RZ, R8 ;  /* 0x000000ffff044224 */ /* 0x000fe200078e0008 */
[----:B------:R-:W-:Y:S01]  /*5fb0*/  F2FP.F16.F32.PACK_AB R78, RZ, R78 ;  /* 0x0000004eff4e723e */ /* 0x000fe200000000ff */
[----:B------:R-:W-:Y:S01]  /*5fc0*/  @P4 IMAD.MOV.U32 R5, RZ, RZ, R9 ;  /* 0x000000ffff054224 */ /* 0x000fe200078e0009 */
[----:B------:R-:W-:Y:S02]  /*5fd0*/  F2FP.F16.F32.PACK_AB R79, RZ, R79 ;  /* 0x0000004fff4f723e */ /* 0x000fe400000000ff */
[----:B------:R-:W-:Y:S02]  /*5fe0*/  F2FP.F16.F32.PACK_AB R80, RZ, R80 ;  /* 0x00000050ff50723e */ /* 0x000fe400000000ff */
[----:B------:R0:W-:Y:S01]  /*5ff0*/  @P4 STG.E.U16 desc[UR38][R4.64+0xd0], R78 ;  /* 0x0000d04e04004986 */ /* 0x0001e2000c101526 */
[----:B------:R-:W-:Y:S02]  /*6000*/  ISETP.GT.AND P4, PT, R3, RZ, P2 ;  /* 0x000000ff0300720c */ /* 0x000fe40001784270 */
[----:B------:R-:W-:-:S02]  /*6010*/  F2FP.F16.F32.PACK_AB R81, RZ, R81 ;  /* 0x00000051ff51723e */ /* 0x000fc400000000ff */
[----:B------:R-:W-:Y:S02]  /*6020*/  ISETP.GT.AND P2, PT, R3, 0x8, P2 ;  /* 0x000000080300780c */ /* 0x000fe40001744270 */
[----:B------:R-:W-:Y:S02]  /*6030*/  F2FP.F16.F32.PACK_AB R82, RZ, R82 ;  /* 0x00000052ff52723e */ /* 0x000fe400000000ff */
[----:B------:R-:W-:Y:S02]  /*6040*/  F2FP.F16.F32.PACK_AB R83, RZ, R83 ;  /* 0x00000053ff53723e */ /* 0x000fe400000000ff */
[----:B------:R-:W-:Y:S01]  /*6050*/  F2FP.F16.F32.PACK_AB R84, RZ, R84 ;  /* 0x00000054ff54723e */ /* 0x000fe200000000ff */
[----:B0-----:R-:W-:Y:S01]  /*6060*/  @P5 IMAD.MOV.U32 R4, RZ, RZ, R8 ;  /* 0x000000ffff045224 */ /* 0x001fe200078e0008 */
[----:B------:R-:W-:Y:S01]  /*6070*/  F2FP.F16.F32.PACK_AB R85, RZ, R85 ;  /* 0x00000055ff55723e */ /* 0x000fe200000000ff */
[----:B------:R-:W-:Y:S01]  /*6080*/  @P5 IMAD.MOV.U32 R5, RZ, RZ, R9 ;  /* 0x000000ffff055224 */ /* 0x000fe200078e0009 */
[----:B------:R-:W-:-:S02]  /*6090*/  F2FP.F16.F32.PACK_AB R86, RZ, R86 ;  /* 0x00000056ff56723e */ /* 0x000fc400000000ff */
[----:B------:R-:W-:Y:S02]  /*60a0*/  F2FP.F16.F32.PACK_AB R87, RZ, R87 ;  /* 0x00000057ff57723e */ /* 0x000fe400000000ff */
[----:B------:R0:W-:Y:S01]  /*60b0*/  @P5 STG.E.U16 desc[UR38][R4.64+0xd2], R79 ;  /* 0x0000d24f04005986 */ /* 0x0001e2000c101526 */
[C---:B------:R-:W-:Y:S02]  /*60c0*/  ISETP.GT.AND P5, PT, R3.reuse, RZ, P3 ;  /* 0x000000ff0300720c */ /* 0x040fe40001fa4270 */
[----:B------:R-:W-:-:S11]  /*60d0*/  ISETP.GT.AND P3, PT, R3, 0x8, P3 ;  /* 0x000000080300780c */ /* 0x000fd60001f64270 */
[----:B0-----:R-:W-:Y:S02]  /*60e0*/  @P5 IMAD.MOV.U32 R4, RZ, RZ, R6 ;  /* 0x000000ffff045224 */ /* 0x001fe400078e0006 */
[----:B------:R-:W-:-:S05]  /*60f0*/  @P5 IMAD.MOV.U32 R5, RZ, RZ, R7 ;  /* 0x000000ffff055224 */ /* 0x000fca00078e0007 */
[----:B------:R0:W-:Y:S01]  /*6100*/  @P5 STG.E.U16 desc[UR38][R4.64+0xe0], R80 ;  /* 0x0000e05004005986 */ /* 0x0001e2000c101526 */
[C---:B------:R-:W-:Y:S02]  /*6110*/  ISETP.GT.AND P5, PT, R3.reuse, RZ, P0 ;  /* 0x000000ff0300720c */ /* 0x040fe400007a4270 */
[----:B------:R-:W-:Y:S01]  /*6120*/  ISETP.GT.AND P0, PT, R3, 0x8, P0 ;  /* 0x000000080300780c */ /* 0x000fe20000704270 */
[----:B0-----:R-:W-:Y:S02]  /*6130*/  @P4 IMAD.MOV.U32 R4, RZ, RZ, R6 ;  /* 0x000000ffff044224 */ /* 0x001fe400078e0006 */
[----:B------:R-:W-:-:S05]  /*6140*/  @P4 IMAD.MOV.U32 R5, RZ, RZ, R7 ;  /* 0x000000ffff054224 */ /* 0x000fca00078e0007 */
[----:B------:R0:W-:Y:S01]  /*6150*/  @P4 STG.E.U16 desc[UR38][R4.64+0xe2], R81 ;  /* 0x0000e25104004986 */ /* 0x0001e2000c101526 */
[C---:B------:R-:W-:Y:S02]  /*6160*/  ISETP.GT.AND P4, PT, R3.reuse, RZ, P1 ;  /* 0x000000ff0300720c */ /* 0x040fe40000f84270 */
[----:B------:R-:W-:Y:S01]  /*6170*/  ISETP.GT.AND P1, PT, R3, 0x8, P1 ;  /* 0x000000080300780c */ /* 0x000fe20000f24270 */
[----:B0-----:R-:W-:Y:S02]  /*6180*/  @P3 IMAD.MOV.U32 R4, RZ, RZ, R8 ;  /* 0x000000ffff043224 */ /* 0x001fe400078e0008 */
[----:B------:R-:W-:-:S05]  /*6190*/  @P3 IMAD.MOV.U32 R5, RZ, RZ, R9 ;  /* 0x000000ffff053224 */ /* 0x000fca00078e0009 */
[----:B------:R0:W-:Y:S02]  /*61a0*/  @P3 STG.E.U16 desc[UR38][R4.64+0xe0], R82 ;  /* 0x0000e05204003986 */ /* 0x0001e4000c101526 */
[----:B0-----:R-:W-:Y:S02]  /*61b0*/  @P2 IMAD.MOV.U32 R4, RZ, RZ, R8 ;  /* 0x000000ffff042224 */ /* 0x001fe400078e0008 */
[----:B------:R-:W-:-:S05]  /*61c0*/  @P2 IMAD.MOV.U32 R5, RZ, RZ, R9 ;  /* 0x000000ffff052224 */ /* 0x000fca00078e0009 */
[----:B------:R0:W-:Y:S02]  /*61d0*/  @P2 STG.E.U16 desc[UR38][R4.64+0xe2], R83 ;  /* 0x0000e25304002986 */ /* 0x0001e4000c101526 */
[----:B0-----:R-:W-:Y:S02]  /*61e0*/  @P4 IMAD.MOV.U32 R4, RZ, RZ, R6 ;  /* 0x000000ffff044224 */ /* 0x001fe400078e0006 */
[----:B------:R-:W-:-:S05]  /*61f0*/  @P4 IMAD.MOV.U32 R5, RZ, RZ, R7 ;  /* 0x000000ffff054224 */ /* 0x000fca00078e0007 */
[----:B------:R0:W-:Y:S04]  /*6200*/  @P4 STG.E.U16 desc[UR38][R4.64+0xf0], R84 ;  /* 0x0000f05404004986 */ /* 0x0001e8000c101526 */
[----:B------:R1:W-:Y:S01]  /*6210*/  @P5 STG.E.U16 desc[UR38][R6.64+0xf2], R85 ;  /* 0x0000f25506005986 */ /* 0x0003e2000c101526 */
[----:B0-----:R-:W-:Y:S02]  /*6220*/  @P1 IMAD.MOV.U32 R4, RZ, RZ, R8 ;  /* 0x000000ffff041224 */ /* 0x001fe400078e0008 */
[----:B------:R-:W-:-:S05]  /*6230*/  @P1 IMAD.MOV.U32 R5, RZ, RZ, R9 ;  /* 0x000000ffff051224 */ /* 0x000fca00078e0009 */
[----:B------:R1:W-:Y:S04]  /*6240*/  @P1 STG.E.U16 desc[UR38][R4.64+0xf0], R86 ;  /* 0x0000f05604001986 */ /* 0x0003e8000c101526 */
[----:B------:R1:W-:Y:S02]  /*6250*/  @P0 STG.E.U16 desc[UR38][R8.64+0xf2], R87 ;  /* 0x0000f25708000986 */ /* 0x0003e4000c101526 */
.L_x_158:
[----:B------:R-:W-:Y:S05]  /*6260*/  BSYNC B0 ;  /* 0x0000000000007941 */ /* 0x000fea0003800000 */
.L_x_32:
[----:B------:R-:W-:Y:S01]  /*6270*/  IADD3 R16, P0, R16, UR36, RZ ;  /* 0x0000002410107c10 */ /* 0x000fe2000ff1e0ff */
[----:B------:R-:W-:Y:S01]  /*6280*/  ULDC.64 UR4, c[0x0][0x650] ;  /* 0x0001940000047ab9 */ /* 0x000fe20000000a00 */
[----:B------:R-:W-:Y:S01]  /*6290*/  PRMT R3, RZ, 0x7610, R3 ;  /* 0x00007610ff037816 */ /* 0x000fe20000000003 */
[----:B------:R-:W-:Y:S01]  /*62a0*/  IMAD.MOV.U32 R100, RZ, RZ, -0x1 ;  /* 0xffffffffff647424 */ /* 0x000fe200078e00ff */
[----:B------:R-:W-:Y:S01]  /*62b0*/  IADD3.X R17, R17, UR42, RZ, P0, !PT ;  /* 0x0000002a11117c10 */ /* 0x000fe200087fe4ff */
[----:B------:R-:W-:Y:S01]  /*62c0*/  IMAD.MOV.U32 R101, RZ, RZ, -0x1 ;  /* 0xffffffffff657424 */ /* 0x000fe200078e00ff */
[----:B------:R-:W-:-:S04]  /*62d0*/  ISETP.GE.U32.AND P0, PT, R16, UR4, PT ;  /* 0x0000000410007c0c */ /* 0x000fc8000bf06070 */
[----:B------:R-:W-:-:S13]  /*62e0*/  ISETP.GE.U32.AND.EX P0, PT, R17, UR5, PT, P0 ;  /* 0x0000000511007c0c */ /* 0x000fda000bf06100 */
[----:B------:R-:W-:Y:S05]  /*62f0*/  @P0 BRA `(.L_x_159) ;  /* 0x00000004004c0947 */ /* 0x000fea0003800000 */
[----:B------:R-:W0:Y:S01]  /*6300*/  LDC.64 R10, c[0x0][0x628] ;  /* 0x00018a00ff0a7b82 */ /* 0x000e220000000a00 */
[----:B---3--:R-:W3:Y:S01]  /*6310*/  S2R R12, SR_CTAID.X ;  /* 0x00000000000c7919 */ /* 0x008ee20000002500 */
[----:B-12-4-:R-:W-:Y:S02]  /*6320*/  IMAD.MOV.U32 R8, RZ, RZ, R16 ;  /* 0x000000ffff087224 */ /* 0x016fe400078e0010 */
[----:B------:R-:W-:Y:S01]  /*6330*/  IMAD.MOV.U32 R9, RZ, RZ, R17 ;  /* 0x000000ffff097224 */ /* 0x000fe200078e0011 */
[----:B------:R-:W1:Y:S03]  /*6340*/  S2R R20, SR_CTAID.Y ;  /* 0x0000000000147919 */ /* 0x000e660000002600 */
[----:B------:R-:W2:Y:S08]  /*6350*/  LDC R0, c[0x0][0x630] ;  /* 0x00018c00ff007b82 */ /* 0x000eb00000000800 */
[----:B------:R-:W4:Y:S01]  /*6360*/  LDC.64 R14, c[0x0][0x620] ;  /* 0x00018800ff0e7b82 */ /* 0x000f220000000a00 */
[----:B0-----:R-:W-:-:S04]  /*6370*/  ISETP.NE.U32.AND P0, PT, R10, RZ, PT ;  /* 0x000000ff0a00720c */ /* 0x001fc80003f05070 */
[----:B------:R-:W-:-:S13]  /*6380*/  ISETP.NE.AND.EX P0, PT, R11, RZ, PT, P0 ;  /* 0x000000ff0b00720c */ /* 0x000fda0003f05300 */
[----:B-1234-:R-:W-:Y:S05]  /*6390*/  @!P0 BRA `(.L_x_160) ;  /* 0x0000000000288947 */ /* 0x01efea0003800000 */
        /* <DEDUP_REMOVED lines=10> */
.L_x_160:
[-CC-:B------:R-:W-:Y:S01]  /*6440*/  SHF.R.U64 R101, R8, R0.reuse, R9.reuse ;  /* 0x0000000008657219 */ /* 0x180fe20000001209 */
[----:B------:R-:W0:Y:S01]  /*6450*/  LDC.64 R26, c[0x0][0x640] ;  /* 0x00019000ff1a7b82 */ /* 0x000e220000000a00 */
[----:B------:R-:W-:Y:S01]  /*6460*/  SHF.R.U32.HI R0, RZ, R0, R9 ;  /* 0x00000000ff007219 */ /* 0x000fe20000011609 */
[----:B------:R-:W-:Y:S01]  /*6470*/  ULDC UR4, c[0x0][0x150] ;  /* 0x0000540000047ab9 */ /* 0x000fe20000000800 */
[----:B------:R-:W-:Y:S02]  /*6480*/  IADD3 R3, P0, RZ, -R101, RZ ;  /* 0x80000065ff037210 */ /* 0x000fe40007f1e0ff */
[----:B------:R-:W-:-:S03]  /*6490*/  I2FP.F32.U32 R7, R12 ;  /* 0x0000000c00077245 */ /* 0x000fc60000201000 */
[----:B------:R-:W1:Y:S01]  /*64a0*/  LDC R6, c[0x0][0x618] ;  /* 0x00018600ff067b82 */ /* 0x000e620000000800 */
[----:B------:R-:W-:Y:S02]  /*64b0*/  IMAD.X R5, RZ, RZ, ~R0, P0 ;  /* 0x000000ffff057224 */ /* 0x000fe400000e0e00 */
[----:B------:R-:W-:Y:S01]  /*64c0*/  FMUL R7, R7, UR4 ;  /* 0x0000000407077c20 */ /* 0x000fe20008400000 */
[----:B------:R-:W-:Y:S01]  /*64d0*/  ULDC UR4, c[0x0][0x154] ;  /* 0x0000550000047ab9 */ /* 0x000fe20000000800 */
[-C--:B------:R-:W-:Y:S02]  /*64e0*/  IMAD R0, R5, R14.reuse, RZ ;  /* 0x0000000e05007224 */ /* 0x080fe400078e02ff */
[C---:B------:R-:W-:Y:S01]  /*64f0*/  IMAD.WIDE.U32 R4, R3.reuse, R14, R16 ;  /* 0x0000000e03047225 */ /* 0x040fe200078e0010 */
[----:B------:R-:W2:Y:S01]  /*6500*/  LDC R8, c[0x0][0x608] ;  /* 0x00018200ff087b82 */ /* 0x000ea20000000800 */
[----:B------:R-:W3:Y:S02]  /*6510*/  F2I.U32.TRUNC.NTZ R7, R7 ;  /* 0x0000000700077305 */ /* 0x000ee4000020f000 */
[----:B------:R-:W-:Y:S01]  /*6520*/  IMAD R3, R3, R15, R0 ;  /* 0x0000000f03037224 */ /* 0x000fe200078e0200 */
[----:B------:R-:W-:-:S03]  /*6530*/  I2FP.F32.U32 R0, R20 ;  /* 0x0000001400007245 */ /* 0x000fc60000201000 */
[----:B------:R-:W-:Y:S01]  /*6540*/  IMAD.IADD R3, R5, 0x1, R3 ;  /* 0x0000000105037824 */ /* 0x000fe200078e0203 */
[----:B------:R-:W4:Y:S01]  /*6550*/  LDC R11, c[0x0][0x658] ;  /* 0x00019600ff0b7b82 */ /* 0x000f220000000800 */
[----:B0-----:R-:W-:-:S04]  /*6560*/  ISETP.NE.U32.AND P0, PT, R26, RZ, PT ;  /* 0x000000ff1a00720c */ /* 0x001fc80003f05070 */
[----:B------:R-:W-:-:S03]  /*6570*/  ISETP.NE.AND.EX P0, PT, R27, RZ, PT, P0 ;  /* 0x000000ff1b00720c */ /* 0x000fc60003f05300 */
[----:B------:R-:W0:Y:S01]  /*6580*/  LDC R9, c[0x0][0x144] ;  /* 0x00005100ff097b82 */ /* 0x000e220000000800 */
[-C--:B-1----:R-:W-:Y:S01]  /*6590*/  SHF.R.U64 R10, R4, R6.reuse, R3 ;  /* 0x00000006040a7219 */ /* 0x082fe20000001203 */
[----:B---3--:R-:W-:Y:S01]  /*65a0*/  IMAD.MOV R7, RZ, RZ, -R7 ;  /* 0x000000ffff077224 */ /* 0x008fe200078e0a07 */
[----:B------:R-:W-:Y:S01]  /*65b0*/  SHF.R.U32.HI R3, RZ, R6, R3 ;  /* 0x00000006ff037219 */ /* 0x000fe20000011603 */
[----:B------:R-:W-:-:S04]  /*65c0*/  FMUL R6, R0, UR4 ;  /* 0x0000000400067c20 */ /* 0x000fc80008400000 */
[----:B------:R-:W1:Y:S01]  /*65d0*/  LDC R21, c[0x0][0x148] ;  /* 0x00005200ff157b82 */ /* 0x000e620000000800 */
[----:B------:R3:W0:Y:S01]  /*65e0*/  F2I.U32.TRUNC.NTZ R14, R6 ;  /* 0x00000006000e7305 */ /* 0x000622000020f000 */
[-CC-:B--2---:R-:W-:Y:S02]  /*65f0*/  SHF.R.U64 R13, R10, R8.reuse, R3.reuse ;  /* 0x000000080a0d7219 */ /* 0x184fe40000001203 */
[----:B------:R-:W-:-:S04]  /*6600*/  SHF.R.U32.HI R0, RZ, R8, R3 ;  /* 0x00000008ff007219 */ /* 0x000fc80000011603 */
[----:B-----5:R-:W2:Y:S01]  /*6610*/  LDC R24, c[0x0][0x648] ;  /* 0x00019200ff187b82 */ /* 0x020ea20000000800 */
[-CC-:B----4-:R-:W-:Y:S02]  /*6620*/  SHF.R.U64 R15, R13, R11.reuse, R0.reuse ;  /* 0x0000000b0d0f7219 */ /* 0x190fe40000001200 */
[----:B------:R-:W-:-:S03]  /*6630*/  SHF.R.U32.HI R5, RZ, R11, R0 ;  /* 0x0000000bff057219 */ /* 0x000fc60000011600 */
[----:B------:R-:W-:Y:S02]  /*6640*/  IMAD.MOV.U32 R4, RZ, RZ, R15 ;  /* 0x000000ffff047224 */ /* 0x000fe400078e000f */
[----:B------:R-:W4:Y:S01]  /*6650*/  LDC R28, c[0x0][0x638] ;  /* 0x00018e00ff1c7b82 */ /* 0x000f220000000800 */
[----:B0-----:R-:W-:-:S07]  /*6660*/  IMAD R25, R9, R7, R12 ;  /* 0x0000000709197224 */ /* 0x001fce00078e020c */
[----:B------:R-:W0:Y:S08]  /*6670*/  LDC R29, c[0x0][0x610] ;  /* 0x00018400ff1d7b82 */ /* 0x000e300000000800 */
[----:B------:R-:W0:Y:S01]  /*6680*/  LDC R30, c[0x0][0x600] ;  /* 0x00018000ff1e7b82 */ /* 0x000e220000000800 */
[----:B-123--:R-:W-:Y:S05]  /*6690*/  @!P0 BRA `(.L_x_161) ;  /* 0x0000000000288947 */ /* 0x00efea0003800000 */
[----:B------:R-:W1:Y:S02]  /*66a0*/  LDC R0, c[0x0][0x64c] ;  /* 0x00019300ff007b82 */ /* 0x000e640000000800 */
[----:B-1----:R-:W-:-:S05]  /*66b0*/  IADD3 R3, P0, R15, R0, RZ ;  /* 0x000000000f037210 */ /* 0x002fca0007f1e0ff */
        /* <DEDUP_REMOVED lines=8> */
.L_x_161:
[----:B------:R-:W-:Y:S01]  /*6740*/  ISETP.NE.AND P0, PT, R2, 0x1, PT ;  /* 0x000000010200780c */ /* 0x000fe20003f05270 */
[----:B------:R-:W-:Y:S01]  /*6750*/  IMAD.MOV R14, RZ, RZ, -R14 ;  /* 0x000000ffff0e7224 */ /* 0x000fe200078e0a0e */
[----:B------:R-:W-:Y:S02]  /*6760*/  SHF.R.U64 R3, R4, R24, R5 ;  /* 0x0000001804037219 */ /* 0x000fe40000001205 */
[----:B------:R-:W-:Y:S02]  /*6770*/  LOP3.LUT R0, R13, R98, RZ, 0xc0, !PT ;  /* 0x000000620d007212 */ /* 0x000fe400078ec0ff */
[----:B------:R-:W-:Y:S01]  /*6780*/  LOP3.LUT R10, R10, R97, RZ, 0xc0, !PT ;  /* 0x000000610a0a7212 */ /* 0x000fe200078ec0ff */
[----:B------:R-:W-:Y:S02]  /*6790*/  IMAD.MOV R4, RZ, RZ, -R3 ;  /* 0x000000ffff047224 */ /* 0x000fe400078e0a03 */
[----:B------:R-:W-:Y:S02]  /*67a0*/  IMAD R0, R93, R3, R0 ;  /* 0x000000035d007224 */ /* 0x000fe400078e0200 */
[----:B----4-:R-:W-:-:S02]  /*67b0*/  IMAD R3, R4, R28, R15 ;  /* 0x0000001c04037224 */ /* 0x010fc400078e020f */
[----:B------:R-:W-:Y:S02]  /*67c0*/  @P0 IMAD R25, R21, R14, R20 ;  /* 0x0000000e15190224 */ /* 0x000fe400078e0214 */
[----:B0-----:R-:W-:Y:S02]  /*67d0*/  IMAD R5, R3, R30, R10 ;  /* 0x0000001e03057224 */ /* 0x001fe400078e020a */
[----:B------:R-:W-:Y:S02]  /*67e0*/  IMAD R0, R0, R29, R25 ;  /* 0x0000001d00007224 */ /* 0x000fe400078e0219 */
[----:B------:R-:W-:-:S03]  /*67f0*/  IMAD.MOV.U32 R4, RZ, RZ, 0x1 ;  /* 0x00000001ff047424 */ /* 0x000fc600078e00ff */
[----:B------:R-:W-:Y:S02]  /*6800*/  SEL R100, R5, R0, !P0 ;  /* 0x0000000005647207 */ /* 0x000fe40004000000 */
[----:B------:R-:W-:Y:S02]  /*6810*/  PRMT R3, R4, 0x7610, R3 ;  /* 0x0000761004037816 */ /* 0x000fe40000000003 */
[----:B------:R-:W-:-:S07]  /*6820*/  SEL R0, R0, R5, !P0 ;  /* 0x0000000500007207 */ /* 0x000fce0004000000 */
.L_x_159:
[----:B------:R-:W-:Y:S01]  /*6830*/  LOP3.LUT P0, RZ, R3, 0xff, RZ, 0xc0, !PT ;  /* 0x000000ff03ff7812 */ /* 0x000fe2000780c0ff */
[----:B------:R-:W-:Y:S01]  /*6840*/  UIMAD.WIDE.U32 UR4, UR41, -0x55555555, URZ ;  /* 0xaaaaaaab290478a5 */ /* 0x000fe2000f8e003f */
[----:B------:R-:W-:-:S03]  /*6850*/  IMAD.MOV.U32 R103, RZ, RZ, R0 ;  /* 0x000000ffff677224 */ /* 0x000fc600078e0000 */
[----:B------:R-:W-:-:S04]  /*6860*/  USHF.R.U32.HI UR4, URZ, 0x2, UR5 ;  /* 0x000000023f047899 */ /* 0x000fc80008011605 */
[----:B------:R-:W-:-:S04]  /*6870*/  UIMAD UR41, UR4, -0x6, UR41 ;  /* 0xfffffffa042978a4 */ /* 0x000fc8000f8e0229 */
[----:B------:R-:W-:Y:S08]  /*6880*/  @P0 BRA `(.L_x_162) ;  /* 0xffffffac000c0947 */ /* 0x000ff0000383ffff */
[----:B------:R-:W-:Y:S05]  /*6890*/  EXIT ;  /* 0x000000000000794d */ /* 0x000fea0003800000 */
.L_x_7:
        /* <DEDUP_REMOVED lines=26> */
.L_x_164:
[----:B------:R-:W0:Y:S01]  /*6a40*/  LDC.64 R28, c[0x0][0x640] ;  /* 0x00019000ff1c7b82 */ /* 0x000e220000000a00 */
[-CC-:B------:R-:W-:Y:S01]  /*6a50*/  SHF.R.U64 R21, R14, R8.reuse, R15.reuse ;  /* 0x000000080e157219 */ /* 0x180fe2000000120f */
[----:B------:R-:W-:Y:S01]  /*6a60*/  IMAD.MOV.U32 R31, RZ, RZ, 0x1 ;  /* 0x00000001ff1f7424 */ /* 0x000fe200078e00ff */
[----:B------:R-:W-:Y:S02]  /*6a70*/  SHF.R.U32.HI R7, RZ, R8, R15 ;  /* 0x00000008ff077219 */ /* 0x000fe4000001160f */
[----:B------:R-:W-:-:S03]  /*6a80*/  IADD3 R13, P0, RZ, -R21, RZ ;  /* 0x80000015ff0d7210 */ /* 0x000fc60007f1e0ff */
[----:B------:R-:W1:Y:S02]  /*6a90*/  LDC R12, c[0x0][0x618] ;  /* 0x00018600ff0c7b82 */ /* 0x000e640000000800 */
[----:B------:R-:W-:Y:S02]  /*6aa0*/  IMAD.X R7, RZ, RZ, ~R7, P0 ;  /* 0x000000ffff077224 */ /* 0x000fe400000e0e07 */
[----:B------:R-:W-:-:S04]  /*6ab0*/  IMAD.WIDE.U32 R10, R13, R24, R16 ;  /* 0x000000180d0a7225 */ /* 0x000fc800078e0010 */
[----:B------:R-:W2:Y:S01]  /*6ac0*/  LDC R14, c[0x0][0x608] ;  /* 0x00018200ff0e7b82 */ /* 0x000ea20000000800 */
[----:B------:R-:W-:-:S04]  /*6ad0*/  IMAD R8, R7, R24, RZ ;  /* 0x0000001807087224 */ /* 0x000fc800078e02ff */
[----:B------:R-:W-:-:S03]  /*6ae0*/  IMAD R7, R13, R25, R8 ;  /* 0x000000190d077224 */ /* 0x000fc600078e0208 */
[----:B------:R-:W3:Y:S01]  /*6af0*/  LDC R26, c[0x0][0x658] ;  /* 0x00019600ff1a7b82 */ /* 0x000ee20000000800 */
[----:B------:R-:W-:Y:S01]  /*6b00*/  IMAD.IADD R7, R11, 0x1, R7 ;  /* 0x000000010b077824 */ /* 0x000fe200078e0207 */
[----:B0-----:R-:W-:Y:S01]  /*6b10*/  ISETP.NE.U32.AND P0, PT, R28, RZ, PT ;  /* 0x000000ff1c00720c */ /* 0x001fe20003f05070 */
[----:B------:R-:W-:-:S03]  /*6b20*/  IMAD.MOV.U32 R11, RZ, RZ, -0x1 ;  /* 0xffffffffff0b7424 */ /* 0x000fc600078e00ff */
        /* <DEDUP_REMOVED lines=8> */
[-C--:B---3--:R-:W-:Y:S02]  /*6bb0*/  SHF.L.U32 R10, R11, R26.reuse, RZ ;  /* 0x0000001a0b0a7219 */ /* 0x088fe400000006ff */
[--C-:B------:R-:W-:Y:S02]  /*6bc0*/  SHF.R.U64 R24, R22, R26, R7.reuse ;  /* 0x0000001a16187219 */ /* 0x100fe40000001207 */
[----:B------:R-:W-:Y:S02]  /*6bd0*/  LOP3.LUT R33, RZ, R10, RZ, 0x33, !PT ;  /* 0x0000000aff217212 */ /* 0x000fe400078e33ff */
[----:B------:R-:W-:Y:S01]  /*6be0*/  SHF.R.U32.HI R11, RZ, R26, R7 ;  /* 0x0000001aff0b7219 */ /* 0x000fe20000011607 */
[----:B------:R-:W3:Y:S01]  /*6bf0*/  LDC R30, c[0x0][0x610] ;  /* 0x00018400ff1e7b82 */ /* 0x000ee20000000800 */
[----:B------:R-:W-:Y:S01]  /*6c00*/  IMAD.MOV.U32 R10, RZ, RZ, R24 ;  /* 0x000000ffff0a7224 */ /* 0x000fe200078e0018 */
[----:B------:R-:W-:Y:S06]  /*6c10*/  @!P0 BRA `(.L_x_165) ;  /* 0x0000000000288947 */ /* 0x000fec0003800000 */
        /* <DEDUP_REMOVED lines=10> */
.L_x_165:
[----:B------:R-:W-:Y:S02]  /*6cc0*/  ISETP.NE.AND P0, PT, R2, 0x1, PT ;  /* 0x000000010200780c */ /* 0x000fe40003f05270 */
[----:B-1----:R-:W-:Y:S01]  /*6cd0*/  SHF.R.U64 R8, R10, R8, R11 ;  /* 0x000000080a087219 */ /* 0x002fe2000000120b */
[----:B0-----:R-:W-:Y:S01]  /*6ce0*/  VIADD R11, R25, 0xffffffff ;  /* 0xffffffff190b7836 */ /* 0x001fe20000000000 */
[----:B------:R-:W-:Y:S02]  /*6cf0*/  SHF.L.U32 R31, R31, R26, RZ ;  /* 0x0000001a1f1f7219 */ /* 0x000fe400000006ff */
[----:B------:R-:W-:Y:S01]  /*6d00*/  LOP3.LUT R5, R22, R33, RZ, 0xc0, !PT ;  /* 0x0000002116057212 */ /* 0x000fe200078ec0ff */
[----:B------:R-:W-:-:S04]  /*6d10*/  IMAD.MOV R7, RZ, RZ, -R8 ;  /* 0x000000ffff077224 */ /* 0x000fc800078e0a08 */
[----:B------:R-:W-:Y:S02]  /*6d20*/  IMAD R5, R31, R8, R5 ;  /* 0x000000081f057224 */ /* 0x000fe400078e0205 */
[----:B------:R-:W-:Y:S01]  /*6d30*/  @P0 IMAD R6, R9, R23, R4 ;  /* 0x0000001709060224 */ /* 0x000fe200078e0204 */
[----:B------:R-:W-:Y:S01]  /*6d40*/  LOP3.LUT R9, R20, R11, RZ, 0xc0, !PT ;  /* 0x0000000b14097212 */ /* 0x000fe200078ec0ff */
[----:B--2---:R-:W-:Y:S02]  /*6d50*/  IMAD R4, R7, R27, R24 ;  /* 0x0000001b07047224 */ /* 0x004fe400078e0218 */
[----:B---3--:R-:W-:Y:S02]  /*6d60*/  IMAD R6, R5, R30, R6 ;  /* 0x0000001e05067224 */ /* 0x008fe400078e0206 */
[----:B------:R-:W-:Y:S02]  /*6d70*/  IMAD R5, R4, R25, R9 ;  /* 0x0000001904057224 */ /* 0x000fe400078e0209 */
[----:B------:R-:W-:-:S02]  /*6d80*/  IMAD.MOV.U32 R8, RZ, RZ, 0x1 ;  /* 0x00000001ff087424 */ /* 0x000fc400078e00ff */
[----:B------:R-:W-:Y:S01]  /*6d90*/  IMAD.MOV.U32 R7, RZ, RZ, R21 ;  /* 0x000000ffff077224 */ /* 0x000fe200078e0015 */
[----:B------:R-:W-:Y:S02]  /*6da0*/  SEL R19, R5, R6, !P0 ;  /* 0x0000000605137207 */ /* 0x000fe40004000000 */
[----:B------:R-:W-:-:S07]  /*6db0*/  SEL R12, R6, R5, !P0 ;  /* 0x00000005060c7207 */ /* 0x000fce0004000000 */
.L_x_163:
[----:B------:R-:W-:-:S08]  /*6dc0*/  NOP ;  /* 0x0000000000007918 */ /* 0x000fd00000000000 */
[----:B------:R-:W0:-:S00]  /*6dd0*/  USETMAXREG.DEALLOC.CTAPOOL 0x28 ;  /* 0x00000028000079c8 */ /* 0x000e0000080e0500 */
[----:B0-----:R-:W-:-:S13]  /*6de0*/  ISETP.NE.AND P0, PT, R3, RZ, PT ;  /* 0x000000ff0300720c */ /* 0x001fda0003f05270 */
[----:B------:R-:W-:Y:S05]  /*6df0*/  @P0 EXIT ;  /* 0x000000000000094d */ /* 0x000fea0003800000 */
[----:B------:R-:W-:Y:S01]  /*6e00*/  LOP3.LUT P0, RZ, R8, 0xff, RZ, 0xc0, !PT ;  /* 0x000000ff08ff7812 */ /* 0x000fe2000780c0ff */
[----:B------:R-:W-:Y:S02]  /*6e10*/  IMAD.MOV.U32 R3, RZ, RZ, 0x1 ;  /* 0x00000001ff037424 */ /* 0x000fe400078e00ff */
[----:B------:R-:W-:-:S10]  /*6e20*/  IMAD.MOV.U32 R13, RZ, RZ, RZ ;  /* 0x000000ffff0d7224 */ /* 0x000fd400078e00ff */
[----:B------:R-:W-:Y:S05]  /*6e30*/  @!P0 BRA `(.L_x_166) ;  /* 0x0000000c00888947 */ /* 0x000fea0003800000 */
[----:B------:R-:W0:Y:S01]  /*6e40*/  LDC R3, c[0x0][0x28c] ;  /* 0x0000a300ff037b82 */ /* 0x000e220000000800 */
[----:B------:R-:W-:Y:S01]  /*6e50*/  UMOV UR7, 0x1 ;  /* 0x0000000100077882 */ /* 0x000fe20000000000 */
[----:B------:R-:W-:Y:S01]  /*6e60*/  ULDC UR14, c[0x0][0x658] ;  /* 0x00019600000e7ab9 */ /* 0x000fe20000000800 */
[----:B------:R-:W-:Y:S01]  /*6e70*/  UMOV UR6, 0xffffffff ;  /* 0xffffffff00067882 */ /* 0x000fe20000000000 */
[----:B------:R-:W-:Y:S01]  /*6e80*/  BSSY B0, `(.L_x_166) ;  /* 0x00000dd000007945 */ /* 0x000fe20003800000 */
[----:B------:R-:W-:Y:S01]  /*6e90*/  USHF.L.U32 UR6, UR6, UR14, URZ ;  /* 0x0000000e06067299 */ /* 0x000fe2000800063f */
[----:B------:R-:W-:Y:S01]  /*6ea0*/  IMAD.MOV.U32 R11, RZ, RZ, 0x1 ;  /* 0x00000001ff0b7424 */ /* 0x000fe200078e00ff */
[----:B------:R-:W-:Y:S01]  /*6eb0*/  LOP3.LUT R10, R18, 0x2, RZ, 0xfc, !PT ;  /* 0x00000002120a7812 */ /* 0x000fe200078efcff */
[----:B------:R-:W1:Y:S01]  /*6ec0*/  S2UR UR5, SR_CgaCtaId ;  /* 0x00000000000579c3 */ /* 0x000e620000008800 */
[----:B------:R-:W-:Y:S01]  /*6ed0*/  IMAD.MOV.U32 R13, RZ, RZ, RZ ;  /* 0x000000ffff0d7224 */ /* 0x000fe200078e00ff */
[----:B------:R-:W-:Y:S01]  /*6ee0*/  ULDC UR13, c[0x0][0x600] ;  /* 0x00018000000d7ab9 */ /* 0x000fe20000000800 */
[----:B------:R-:W-:Y:S01]  /*6ef0*/  UMOV UR23, 0x55 ;  /* 0x0000005500177882 */ /* 0x000fe20000000000 */
[----:B------:R-:W-:-:S02]  /*6f00*/  UIADD3 UR13, UR13, -0x1, URZ ;  /* 0xffffffff0d0d7890 */ /* 0x000fc4000fffe03f */
[----:B------:R-:W-:Y:S02]  /*6f10*/  USHF.L.U32 UR14, UR7, UR14, URZ ;  /* 0x0000000e070e7299 */ /* 0x000fe4000800063f */
[----:B------:R-:W-:Y:S01]  /*6f20*/  ULOP3.LUT UR21, URZ, UR6, URZ, 0x33, !UPT ;  /* 0x000000063f157292 */ /* 0x000fe2000f8e333f */
[----:B------:R-:W-:Y:S01]  /*6f30*/  ULDC.64 UR30, c[0x0][0x198] ;  /* 0x00006600001e7ab9 */ /* 0x000fe20000000a00 */
[----:B0-----:R-:W-:-:S05]  /*6f40*/  VIADD R3, R3, 0x3f ;  /* 0x0000003f03037836 */ /* 0x001fca0000000000 */
[----:B------:R-:W-:Y:S01]  /*6f50*/  SHF.R.S32.HI R4, RZ, 0x1f, R3 ;  /* 0x0000001fff047819 */ /* 0x000fe20000011403 */
[----:B-1----:R-:W-:-:S03]  /*6f60*/  ULOP3.LUT UR4, UR5, 0x1, URZ, 0xc0, !UPT ;  /* 0x0000000105047892 */ /* 0x002fc6000f8ec03f */
[----:B------:R-:W-:Y:S01]  /*6f70*/  LEA.HI R4, R4, R3, RZ, 0x6 ;  /* 0x0000000304047211 */ /* 0x000fe200078f30ff */
[----:B------:R-:W-:Y:S01]  /*6f80*/  USHF.R.U32.HI UR34, URZ, 0x1, UR5 ;  /* 0x000000013f227899 */ /* 0x000fe20008011605 */
[----:B------:R-:W-:Y:S01]  /*6f90*/  IMAD.MOV.U32 R3, RZ, RZ, 0x1 ;  /* 0x00000001ff037424 */ /* 0x000fe200078e00ff */
[----:B------:R-:W-:Y:S01]  /*6fa0*/  USHF.L.U32 UR15, UR5, 0x5, URZ ;  /* 0x00000005050f7899 */ /* 0x000fe2000800063f */
[----:B------:R-:W-:Y:S01]  /*6fb0*/  SHF.R.S32.HI R8, RZ, 0x6, R4 ;  /* 0x00000006ff087819 */ /* 0x000fe20000011404 */
[----:B------:R-:W-:Y:S02]  /*6fc0*/  USHF.L.U32 UR35, UR5, 0xb, URZ ;  /* 0x0000000b05237899 */ /* 0x000fe4000800063f */
[----:B------:R-:W-:Y:S02]  /*6fd0*/  ULOP3.LUT UR5, UR5, 0xfffffffe, URZ, 0xc0, !UPT ;  /* 0xfffffffe05057892 */ /* 0x000fe4000f8ec03f */
[----:B------:R-:W-:Y:S01]  /*6fe0*/  UISETP.GT.U32.AND UP0, UPT, UR4, 0xffff, UPT ;  /* 0x0000ffff0400788c */ /* 0x000fe2000bf04070 */
[----:B------:R-:W-:Y:S01]  /*6ff0*/  VIADD R9, R8, 0x1 ;  /* 0x0000000108097836 */ /* 0x000fe20000000000 */
[----:B------:R-:W-:-:S02]  /*7000*/  USHF.L.U32 UR22, UR7, UR5, URZ ;  /* 0x0000000507167299 */ /* 0x000fc4000800063f */
[----:B------:R-:W-:Y:S02]  /*7010*/  ULOP3.LUT UR5, UR5, 0x1, URZ, 0xfc, !UPT ;  /* 0x0000000105057892 */ /* 0x000fe4000f8efc3f */
[----:B------:R-:W-:Y:S02]  /*7020*/  USEL UR4, UR4, 0xffff, !UP0 ;  /* 0x0000ffff04047887 */ /* 0x000fe4000c000000 */
[----:B------:R-:W-:Y:S02]  /*7030*/  USHF.L.U32 UR5, UR7, UR5, URZ ;  /* 0x0000000507057299 */ /* 0x000fe4000800063f */
[----:B------:R-:W-:Y:S02]  /*7040*/  ULOP3.LUT UR4, UR4, 0xffff, URZ, 0xc0, !UPT ;  /* 0x0000ffff04047892 */ /* 0x000fe4000f8ec03f */
[----:B------:R-:W-:Y:S02]  /*7050*/  ULOP3.LUT UR15, UR15, 0x20, URZ, 0xc0, !UPT ;  /* 0x000000200f0f7892 */ /* 0x000fe4000f8ec03f */
[----:B------:R-:W-:-:S02]  /*7060*/  ULOP3.LUT UR22, UR22, UR5, URZ, 0xfc, !UPT ;  /* 0x0000000516167292 */ /* 0x000fc4000f8efc3f */
[----:B------:R-:W-:-:S12]  /*7070*/  USHF.L.U32 UR23, UR23, UR4, URZ ;  /* 0x0000000417177299 */ /* 0x000fd8000800063f */
.L_x_177:
[----:B------:R-:W-:-:S03]  /*7080*/  UMOV UR4, 0xffffffff ;  /* 0xffffffff00047882 */ /* 0x000fc60000000000 */
[----:B------:R-:W-:Y:S05]  /*7090*/  BRA.DIV UR4, `(.L_x_167) ;  /* 0x0000001204207947 */ /* 0x000fea000b800000 */
[----:B------:R-:W-:-:S13]  /*70a0*/  ELECT P6, URZ, PT ;  /* 0x00000000003f782f */ /* 0x000fda00038c0000 */
.L_x_190:
[----:B------:R-:W-:Y:S04]  /*70b0*/  BSSY B1, `(.L_x_168) ;  /* 0x0000047000017945 */ /* 0x000fe80003800000 */
[----:B------:R-:W-:Y:S05]  /*70c0*/  @!P6 BRA `(.L_x_169) ;  /* 0x000000040014e947 */ /* 0x000fea0003800000 */
[----:B------:R-:W0:Y:S02]  /*70d0*/  LDC R4, c[0x0][0x28c] ;  /* 0x0000a300ff047b82 */ /* 0x000e240000000800 */
[----:B0-----:R-:W-:-:S13]  /*70e0*/  ISETP.GE.AND P0, PT, R4, 0x1, PT ;  /* 0x000000010400780c */ /* 0x001fda0003f06270 */
[----:B------:R-:W-:Y:S05]  /*70f0*/  @!P0 BRA `(.L_x_169) ;  /* 0x0000000400088947 */ /* 0x000fea0003800000 */
[----:B------:R-:W-:Y:S01]  /*7100*/  LEA R12, R12, UR34, 0x2 ;  /* 0x000000220c0c7c11 */ /* 0x000fe2000f8e10ff */
[----:B------:R-:W-:Y:S02]  /*7110*/  IMAD.SHL.U32 R19, R19, 0x80, RZ ;  /* 0x0000008013137824 */ /* 0x000fe400078e00ff */
[----:B------:R-:W-:Y:S02]  /*7120*/  IMAD.MOV.U32 R20, RZ, RZ, RZ ;  /* 0x000000ffff147224 */ /* 0x000fe400078e00ff */
[----:B------:R-:W-:Y:S02]  /*7130*/  IMAD.U32 R22, RZ, RZ, UR15 ;  /* 0x0000000fff167e24 */ /* 0x000fe4000f8e00ff */
[----:B------:R-:W-:Y:S02]  /*7140*/  IMAD.MOV.U32 R4, RZ, RZ, R9 ;  /* 0x000000ffff047224 */ /* 0x000fe400078e0009 */
[----:B------:R-:W-:Y:S02]  /*7150*/  IMAD.MOV.U32 R5, RZ, RZ, R3 ;  /* 0x000000ffff057224 */ /* 0x000fe400078e0003 */
[----:B------:R-:W-:-:S02]  /*7160*/  IMAD.MOV.U32 R6, RZ, RZ, R13 ;  /* 0x000000ffff067224 */ /* 0x000fc400078e000d */
[----:B------:R-:W-:Y:S02]  /*7170*/  IMAD.SHL.U32 R15, R12, 0x20, RZ ;  /* 0x000000200c0f7824 */ /* 0x000fe400078e00ff */
[----:B------:R-:W-:-:S07]  /*7180*/  VIADD R24, R19, 0x40 ;  /* 0x0000004013187836 */ /* 0x000fce0000000000 */
.L_x_172:
[----:B------:R-:W0:Y:S01]  /*7190*/  S2R R21, SR_CgaCtaId ;  /* 0x0000000000157919 */ /* 0x000e220000008800 */
[----:B------:R-:W-:Y:S02]  /*71a0*/  MOV R12, 0x400 ;  /* 0x00000400000c7802 */ /* 0x000fe40000000f00 */
[----:B------:R-:W-:-:S13]  /*71b0*/  ISETP.NE.AND P1, PT, R0, RZ, PT ;  /* 0x000000ff0000720c */ /* 0x000fda0003f25270 */
[----:B------:R-:W1:Y:S01]  /*71c0*/  @!P1 LDC R14, c[0x0][0x500] ;  /* 0x00014000ff0e9b82 */ /* 0x000e620000000800 */
[----:B0-----:R-:W-:Y:S02]  /*71d0*/  LEA R23, R21, R12, 0x18 ;  /* 0x0000000c15177211 */ /* 0x001fe400078ec0ff */
[----:B------:R-:W-:-:S03]  /*71e0*/  SHF.L.U32 R12, R5, 0x1f, RZ ;  /* 0x0000001f050c7819 */ /* 0x000fc600000006ff */
[----:B------:R-:W-:-:S04]  /*71f0*/  IMAD R21, R6, 0x8, R23 ;  /* 0x0000000806157824 */ /* 0x000fc800078e0217 */
[----:B------:R-:W0:Y:S02]  /*7200*/  SYNCS.PHASECHK.TRANS64.TRYWAIT P0, [R21+URZ+0x30], R12 ;  /* 0x0000300c150075a7 */ /* 0x000e24000800017f */
[----:B01----:R-:W-:Y:S05]  /*7210*/  @!P0 BRA `(.L_x_170) ;  /* 0x0000000c00e08947 */ /* 0x003fea0003800000 */
.L_x_191:
[----:B0-----:R-:W-:Y:S01]  /*7220*/  PRMT R12, R10, 0x9910, RZ ;  /* 0x000099100a0c7816 */ /* 0x001fe200000000ff */
[----:B------:R0:W-:Y:S03]  /*7230*/  @!P1 SYNCS.ARRIVE.TRANS64 RZ, [R21+URZ], R14 ;  /* 0x0000000e15ff99a7 */ /* 0x0001e6000800003f */
[----:B------:R-:W-:-:S13]  /*7240*/  ISETP.NE.AND P0, PT, R12, 0x2, PT ;  /* 0x000000020c00780c */ /* 0x000fda0003f05270 */
[----:B0-----:R-:W-:Y:S05]  /*7250*/  @P0 BRA `(.L_x_171) ;  /* 0x0000000000040947 */ /* 0x001fea0003800000 */
[----:B------:R-:W-:Y:S01]  /*7260*/  BPT.TRAP 0x1 ;  /* 0x000000040000795c */ /* 0x000fe20000300000 */
.L_x_171:
[----:B------:R-:W-:Y:S01]  /*7270*/  R2UR UR8, R6 ;  /* 0x00000000060872ca */ /* 0x000fe200000e0000 */
[----:B------:R-:W-:Y:S01]  /*7280*/  VIADD R4, R4, 0xffffffff ;  /* 0xffffffff04047836 */ /* 0x000fe20000000000 */
[----:B------:R-:W-:Y:S01]  /*7290*/  R2UR UR10, R23 ;  /* 0x00000000170a72ca */ /* 0x000fe200000e0000 */
[----:B------:R-:W-:Y:S01]  /*72a0*/  UIADD3 UR6, UP0, UR30, 0xf0, URZ ;  /* 0x000000f01e067890 */ /* 0x000fe2000ff1e03f */
[----:B------:R-:W-:Y:S01]  /*72b0*/  R2UR UR25, R21 ;  /* 0x00000000151972ca */ /* 0x000fe200000e0000 */
[----:B------:R-:W-:Y:S01]  /*72c0*/  UIADD3 UR32, UP1, UR30, 0x1f0, URZ ;  /* 0x000001f01e207890 */ /* 0x000fe2000ff3e03f */
[----:B------:R-:W-:Y:S01]  /*72d0*/  R2UR UR28, R7 ;  /* 0x00000000071c72ca */ /* 0x000fe200000e0000 */
[----:B------:R-:W-:Y:S01]  /*72e0*/  UIADD3.X UR7, URZ, UR31, URZ, UP0, !UPT ;  /* 0x0000001f3f077290 */ /* 0x000fe200087fe43f */
[----:B------:R-:W-:Y:S01]  /*72f0*/  R2UR UR26, R20 ;  /* 0x00000000141a72ca */ /* 0x000fe200000e0000 */
[----:B------:R-:W-:Y:S01]  /*7300*/  UPRMT UR29, URZ, 0x5410, UR23 ;  /* 0x000054103f1d7896 */ /* 0x000fe20008000017 */
[----:B------:R-:W-:Y:S01]  /*7310*/  R2UR UR19, R22 ;  /* 0x00000000161372ca */ /* 0x000fe200000e0000 */
[----:B------:R-:W-:Y:S01]  /*7320*/  UIADD3.X UR33, URZ, UR31, URZ, UP1, !UPT ;  /* 0x0000001f3f217290 */ /* 0x000fe20008ffe43f */
[----:B------:R-:W-:Y:S01]  /*7330*/  R2UR UR27, R15 ;  /* 0x000000000f1b72ca */ /* 0x000fe200000e0000 */
[----:B------:R-:W-:Y:S01]  /*7340*/  USHF.L.U32 UR8, UR8, 0xd, URZ ;  /* 0x0000000d08087899 */ /* 0x000fe2000800063f */
[----:B------:R-:W-:Y:S01]  /*7350*/  R2UR UR18, R19 ;  /* 0x00000000131272ca */ /* 0x000fe200000e0000 */
[----:B------:R-:W-:Y:S01]  /*7360*/  UPRMT UR38, URZ, 0x5410, UR22 ;  /* 0x000054103f267896 */ /* 0x000fe20008000016 */
[----:B------:R-:W-:Y:S01]  /*7370*/  ISETP.GT.AND P1, PT, R4, 0x1, PT ;  /* 0x000000010400780c */ /* 0x000fe20003f24270 */
[----:B------:R-:W-:Y:S01]  /*7380*/  ULEA UR9, UR34, UR8, 0xb ;  /* 0x0000000822097291 */ /* 0x000fe2000f8e583f */
[----:B------:R-:W-:Y:S01]  /*7390*/  VIADD R6, R6, 0x1 ;  /* 0x0000000106067836 */ /* 0x000fe20000000000 */
[----:B------:R-:W-:Y:S01]  /*73a0*/  ULOP3.LUT UR8, UR8, 0x800, UR35, 0xf8, !UPT ;  /* 0x0000080008087892 */ /* 0x000fe2000f8ef823 */
[----:B------:R-:W-:Y:S01]  /*73b0*/  VIADD R22, R22, 0x40 ;  /* 0x0000004016167836 */ /* 0x000fe20000000000 */
[----:B------:R-:W-:Y:S01]  /*73c0*/  ULEA UR9, UR9, UR10, 0x1 ;  /* 0x0000000a09097291 */ /* 0x000fe2000f8e083f */
[----:B------:R-:W-:Y:S01]  /*73d0*/  VIADD R20, R20, 0x40 ;  /* 0x0000004014147836 */ /* 0x000fe20000000000 */
[----:B------:R-:W-:Y:S01]  /*73e0*/  ULEA UR8, UR8, UR10, 0x1 ;  /* 0x0000000a08087291 */ /* 0x000fe2000f8e083f */
[----:B------:R-:W-:Y:S01]  /*73f0*/  R2UR UR10, R24 ;  /* 0x00000000180a72ca */ /* 0x000fe200000e0000 */
[----:B------:R-:W-:Y:S01]  /*7400*/  UIADD3 UR24, UR9, 0x180, URZ ;  /* 0x0000018009187890 */ /* 0x000fe2000fffe03f */
[----:B------:R-:W-:Y:S01]  /*7410*/  ISETP.NE.AND P0, PT, R6, 0x6, PT ;  /* 0x000000060600780c */ /* 0x000fe20003f05270 */
[----:B------:R-:W-:-:S02]  /*7420*/  UIADD3 UR16, UR8, 0x18180, URZ ;  /* 0x0001818008107890 */ /* 0x000fc4000fffe03f */
[----:B------:R-:W-:Y:S01]  /*7430*/  UIADD3 UR8, UR8, 0x1a180, URZ ;  /* 0x0001a18008087890 */ /* 0x000fe2000fffe03f */
[----:B------:R-:W-:Y:S01]  /*7440*/  SEL R12, RZ, 0x1, P0 ;  /* 0x00000001ff0c7807 */ /* 0x000fe20000000000 */
[----:B------:R-:W-:Y:S01]  /*7450*/  UMOV UR4, 0x0 ;  /* 0x0000000000047882 */ /* 0x000fe20000000000 */
[----:B------:R-:W-:Y:S01]  /*7460*/  UMOV UR5, 0x10000000 ;  /* 0x1000000000057882 */ /* 0x000fe20000000000 */
[----:B------:R-:W-:Y:S01]  /*7470*/  UMOV UR17, UR25 ;  /* 0x0000001900117c82 */ /* 0x000fe20008000000 */
[----:B------:R-:W-:Y:S01]  /*7480*/  UMOV UR20, UR28 ;  /* 0x0000001c00147c82 */ /* 0x000fe20008000000 */
[----:B------:R-:W-:Y:S01]  /*7490*/  UMOV UR9, UR25 ;  /* 0x0000001900097c82 */ /* 0x000fe20008000000 */
[----:B------:R-:W-:Y:S01]  /*74a0*/  UMOV UR11, UR19 ;  /* 0x00000013000b7c82 */ /* 0x000fe20008000000 */
[----:B------:R0:W-:Y:S01]  /*74b0*/  UTMALDG.3D.MULTICAST [UR24], [UR6], UR29, desc[UR4] ;  /* 0x00000418060073b4 */ /* 0x0001e2000801181d */
[----:B------:R-:W-:Y:S01]  /*74c0*/  UMOV UR12, UR28 ;  /* 0x0000001c000c7c82 */ /* 0x000fe20008000000 */
[----:B------:R-:W-:-:S02]  /*74d0*/  LOP3.LUT R5, R5, R12, RZ, 0x3c, !PT ;  /* 0x0000000c05057212 */ /* 0x000fc400078e3cff */
[----:B------:R-:W-:Y:S01]  /*74e0*/  SEL R6, R6, RZ, P0 ;  /* 0x000000ff06067207 */ /* 0x000fe20000000000 */
[----:B------:R0:W-:Y:S01]  /*74f0*/  UTMALDG.3D.MULTICAST [UR16], [UR32], UR38, desc[UR4] ;  /* 0x00000410200073b4 */ /* 0x0001e20008011826 */
[----:B------:R0:W-:Y:S02]  /*7500*/  UTMALDG.3D.MULTICAST [UR8], [UR32], UR38, desc[UR4] ;  /* 0x00000408200073b4 */ /* 0x0001e40008011826 */
[----:B0-----:R-:W-:Y:S05]  /*7510*/  @P1 BRA `(.L_x_172) ;  /* 0xfffffffc001c1947 */ /* 0x001fea000383ffff */
.L_x_169:
[----:B------:R-:W-:Y:S05]  /*7520*/  BSYNC B1 ;  /* 0x0000000000017941 */ /* 0x000fea0003800000 */
.L_x_168:
[----:B------:R-:W-:Y:S01]  /*7530*/  LOP3.LUT P1, RZ, R11, 0xff, RZ, 0xc0, !PT ;  /* 0x000000ff0bff7812 */ /* 0x000fe2000782c0ff */
[C---:B------:R-:W-:Y:S01]  /*7540*/  IMAD.IADD R13, R8.reuse, 0x1, R13 ;  /* 0x00000001080d7824 */ /* 0x040fe200078e020d */
[----:B------:R-:W-:Y:S01]  /*7550*/  ULDC.64 UR4, c[0x0][0x650] ;  /* 0x0001940000047ab9 */ /* 0x000fe20000000a00 */
[C---:B------:R-:W-:Y:S01]  /*7560*/  ISETP.GE.U32.AND P2, PT, R8.reuse, 0x6, PT ;  /* 0x000000060800780c */ /* 0x040fe20003f46070 */
[----:B------:R-:W-:Y:S01]  /*7570*/  BSSY B1, `(.L_x_173) ;  /* 0x000006b000017945 */ /* 0x000fe20003800000 */
[----:B------:R-:W-:Y:S01]  /*7580*/  IMAD.MOV.U32 R12, RZ, RZ, -0x1 ;  /* 0xffffffffff0c7424 */ /* 0x000fe200078e00ff */
[----:B------:R-:W-:Y:S01]  /*7590*/  ISETP.GT.U32.AND P0, PT, R13, 0x5, PT ;  /* 0x000000050d00780c */ /* 0x000fe20003f04070 */
[----:B------:R-:W-:Y:S01]  /*75a0*/  IMAD.MOV.U32 R19, RZ, RZ, -0x1 ;  /* 0xffffffffff137424 */ /* 0x000fe200078e00ff */
[----:B------:R-:W-:Y:S01]  /*75b0*/  PRMT R11, RZ, 0x7610, R11 ;  /* 0x00007610ff0b7816 */ /* 0x000fe2000000000b */
[----:B------:R-:W-:Y:S01]  /*75c0*/  IMAD.MOV.U32 R7, RZ, RZ, -0x1 ;  /* 0xffffffffff077424 */ /* 0x000fe200078e00ff */
[----:B------:R-:W-:-:S03]  /*75d0*/  ISETP.LT.U32.AND P0, PT, R8, 0x6, P0 ;  /* 0x000000060800780c */ /* 0x000fc60000701070 */
[----:B------:R-:W0:Y:S01]  /*75e0*/  @P1 S2R R5, SR_CgaCtaId ;  /* 0x0000000000051919 */ /* 0x000e220000008800 */
[----:B------:R-:W-:-:S04]  /*75f0*/  @P1 MOV R4, 0x400 ;  /* 0x0000040000041802 */ /* 0x000fc80000000f00 */
[----:B0-----:R-:W-:Y:S01]  /*7600*/  @P1 LEA R6, R5, R4, 0x18 ;  /* 0x0000000405061211 */ /* 0x001fe200078ec0ff */
[----:B------:R-:W-:Y:S01]  /*7610*/  IMAD.WIDE.U32 R4, R13, -0x55555555, RZ ;  /* 0xaaaaaaab0d047825 */ /* 0x000fe200078e00ff */
[----:B------:R-:W-:Y:S02]  /*7620*/  SEL R4, RZ, 0x1, !P0 ;  /* 0x00000001ff047807 */ /* 0x000fe40004000000 */
[----:B------:R0:W-:Y:S01]  /*7630*/  @P1 SYNCS.ARRIVE.TRANS64.A1T0 RZ, [R6+URZ+0x78], RZ ;  /* 0x000078ff06ff19a7 */ /* 0x0001e2000810003f */
[----:B------:R-:W-:Y:S02]  /*7640*/  IADD3 R16, P1, R16, UR36, RZ ;  /* 0x0000002410107c10 */ /* 0x000fe4000ff3e0ff */
[----:B------:R-:W-:Y:S02]  /*7650*/  LOP3.LUT R3, R3, R4, RZ, 0x3c, !PT ;  /* 0x0000000403037212 */ /* 0x000fe400078e3cff */
[----:B------:R-:W-:Y:S02]  /*7660*/  IADD3.X R17, R17, UR42, RZ, P1, !PT ;  /* 0x0000002a11117c10 */ /* 0x000fe40008ffe4ff */
[----:B------:R-:W-:-:S02]  /*7670*/  ISETP.GE.U32.AND P0, PT, R16, UR4, PT ;  /* 0x0000000410007c0c */ /* 0x000fc4000bf06070 */
[----:B0-----:R-:W-:Y:S02]  /*7680*/  SHF.R.U32.HI R6, RZ, 0x2, R5 ;  /* 0x00000002ff067819 */ /* 0x001fe40000011605 */
[----:B------:R-:W-:Y:S02]  /*7690*/  ISETP.GE.U32.AND.EX P0, PT, R17, UR5, PT, P0 ;  /* 0x0000000511007c0c */ /* 0x000fe4000bf06100 */
[----:B------:R-:W-:Y:S01]  /*76a0*/  @P2 LOP3.LUT R3, R3, 0x1, R6, 0x78, !PT ;  /* 0x0000000103032812 */ /* 0x000fe200078e7806 */
[----:B------:R-:W-:Y:S01]  /*76b0*/  IMAD R13, R6, -0x6, R13 ;  /* 0xfffffffa060d7824 */ /* 0x000fe200078e020d */
[----:B------:R-:W-:-:S09]  /*76c0*/  PRMT R4, RZ, 0x7610, R4 ;  /* 0x00007610ff047816 */ /* 0x000fd20000000004 */
[----:B------:R-:W-:Y:S05]  /*76d0*/  @P0 BRA `(.L_x_174) ;  /* 0x0000000400500947 */ /* 0x000fea0003800000 */
[----:B------:R-:W0:Y:S01]  /*76e0*/  S2R R15, SR_CTAID.X ;  /* 0x00000000000f7919 */ /* 0x000e220000002500 */
[----:B------:R-:W-:Y:S01]  /*76f0*/  ULDC.64 UR4, c[0x0][0x628] ;  /* 0x00018a0000047ab9 */ /* 0x000fe20000000a00 */
[----:B------:R-:W1:Y:S01]  /*7700*/  LDC R20, c[0x0][0x144] ;  /* 0x00005100ff147b82 */ /* 0x000e620000000800 */
[----:B------:R-:W-:Y:S01]  /*7710*/  ISETP.NE.U32.AND P0, PT, RZ, UR4, PT ;  /* 0x00000004ff007c0c */ /* 0x000fe2000bf05070 */
[----:B------:R-:W2:Y:S01]  /*7720*/  S2R R12, SR_CTAID.Y ;  /* 0x00000000000c7919 */ /* 0x000ea20000002600 */
[----:B------:R-:W-:Y:S01]  /*7730*/  ULDC UR6, c[0x0][0x150] ;  /* 0x0000540000067ab9 */ /* 0x000fe20000000800 */
[----:B------:R-:W-:Y:S01]  /*7740*/  ULDC UR7, c[0x0][0x630] ;  /* 0x00018c0000077ab9 */ /* 0x000fe20000000800 */
[----:B------:R-:W-:Y:S01]  /*7750*/  ISETP.NE.AND.EX P0, PT, RZ, UR5, PT, P0 ;  /* 0x00000005ff007c0c */ /* 0x000fe2000bf05300 */
[----:B------:R-:W-:Y:S01]  /*7760*/  IMAD.MOV.U32 R4, RZ, RZ, R16 ;  /* 0x000000ffff047224 */ /* 0x000fe200078e0010 */
[----:B0-----:R-:W-:-:S05]  /*7770*/  I2FP.F32.U32 R5, R15 ;  /* 0x0000000f00057245 */ /* 0x001fca0000201000 */
[----:B------:R-:W-:Y:S01]  /*7780*/  FMUL R21, R5, UR6 ;  /* 0x0000000605157c20 */ /* 0x000fe20008400000 */
[----:B------:R-:W-:-:S05]  /*7790*/  IMAD.MOV.U32 R5, RZ, RZ, R17 ;  /* 0x000000ffff057224 */ /* 0x000fca00078e0011 */
[----:B--2---:R-:W-:Y:S05]  /*77a0*/  @!P0 BRA `(.L_x_175) ;  /* 0x0000000000288947 */ /* 0x004fea0003800000 */
[----:B------:R-:W-:Y:S02]  /*77b0*/  ULDC UR6, c[0x0][0x634] ;  /* 0x00018d0000067ab9 */ /* 0x000fe40000000800 */
[----:B------:R-:W-:-:S05]  /*77c0*/  IADD3 R5, P0, R16, UR6, RZ ;  /* 0x0000000610057c10 */ /* 0x000fca000ff1e0ff */
[----:B------:R-:W-:-:S04]  /*77d0*/  IMAD.X R19, RZ, RZ, R17, P0 ;  /* 0x000000ffff137224 */ /* 0x000fc800000e0611 */
[----:B------:R-:W-:-:S04]  /*77e0*/  IMAD.WIDE.U32 R6, R19, UR4, RZ ;  /* 0x0000000413067c25 */ /* 0x000fc8000f8e00ff */
[----:B------:R-:W-:-:S04]  /*77f0*/  IMAD.WIDE.U32 R6, P0, R5, UR5, R6 ;  /* 0x0000000505067c25 */ /* 0x000fc8000f800006 */
[----:B------:R-:W-:-:S04]  /*7800*/  IMAD.WIDE.U32 R4, R5, UR4, RZ ;  /* 0x0000000405047c25 */ /* 0x000fc8000f8e00ff */
[----:B------:R-:W-:Y:S01]  /*7810*/  IMAD.MOV.U32 R4, RZ, RZ, R7 ;  /* 0x000000ffff047224 */ /* 0x000fe200078e0007 */
[----:B------:R-:W-:Y:S01]  /*7820*/  IADD3 RZ, P1, R5, R6, RZ ;  /* 0x0000000605ff7210 */ /* 0x000fe20007f3e0ff */
[----:B------:R-:W-:-:S04]  /*7830*/  IMAD.X R5, RZ, RZ, RZ, P0 ;  /* 0x000000ffff057224 */ /* 0x000fc800000e06ff */
[----:B------:R-:W-:-:S08]  /*7840*/  IMAD.WIDE.U32.X R4, R19, UR5, R4, P1 ;  /* 0x0000000513047c25 */ /* 0x000fd000088e0404 */
.L_x_175:
[--C-:B------:R-:W-:Y:S01]  /*7850*/  SHF.R.U64 R14, R4, UR7, R5.reuse ;  /* 0x00000007040e7c19 */ /* 0x100fe20008001205 */
[----:B------:R-:W0:Y:S01]  /*7860*/  F2I.U32.TRUNC.NTZ R21, R21 ;  /* 0x0000001500157305 */ /* 0x000e22000020f000 */
[----:B------:R-:W-:Y:S01]  /*7870*/  SHF.R.U32.HI R4, RZ, UR7, R5 ;  /* 0x00000007ff047c19 */ /* 0x000fe20008011605 */
[----:B------:R-:W-:Y:S01]  /*7880*/  ULDC.64 UR4, c[0x0][0x620] ;  /* 0x0001880000047ab9 */ /* 0x000fe20000000a00 */
[----:B------:R-:W-:Y:S01]  /*7890*/  IADD3 R7, P0, RZ, -R14, RZ ;  /* 0x8000000eff077210 */ /* 0x000fe20007f1e0ff */
[----:B------:R-:W-:-:S04]  /*78a0*/  ULDC.64 UR6, c[0x0][0x640] ;  /* 0x0001900000067ab9 */ /* 0x000fc80000000a00 */
[----:B------:R-:W-:Y:S01]  /*78b0*/  IMAD.X R4, RZ, RZ, ~R4, P0 ;  /* 0x000000ffff047224 */ /* 0x000fe200000e0e04 */
[----:B------:R-:W-:-:S03]  /*78c0*/  ISETP.NE.U32.AND P0, PT, RZ, UR6, PT ;  /* 0x00000006ff007c0c */ /* 0x000fc6000bf05070 */
[----:B------:R-:W-:Y:S01]  /*78d0*/  IMAD R6, R4, UR4, RZ ;  /* 0x0000000404067c24 */ /* 0x000fe2000f8e02ff */
[----:B------:R-:W-:Y:S01]  /*78e0*/  ISETP.NE.AND.EX P0, PT, RZ, UR7, PT, P0 ;  /* 0x00000007ff007c0c */ /* 0x000fe2000bf05300 */
[----:B------:R-:W-:Y:S01]  /*78f0*/  IMAD.WIDE.U32 R4, R7, UR4, R16 ;  /* 0x0000000407047c25 */ /* 0x000fe2000f8e0010 */
[----:B------:R-:W-:-:S03]  /*7900*/  ULDC UR4, c[0x0][0x618] ;  /* 0x0001860000047ab9 */ /* 0x000fc60000000800 */
[----:B------:R-:W-:Y:S01]  /*7910*/  IMAD R7, R7, UR5, R6 ;  /* 0x0000000507077c24 */ /* 0x000fe2000f8e0206 */
[----:B------:R-:W-:Y:S01]  /*7920*/  ULDC UR5, c[0x0][0x154] ;  /* 0x0000550000057ab9 */ /* 0x000fe20000000800 */
[----:B0-----:R-:W-:Y:S02]  /*7930*/  IMAD.MOV R6, RZ, RZ, -R21 ;  /* 0x000000ffff067224 */ /* 0x001fe400078e0a15 */
[----:B------:R-:W0:Y:S01]  /*7940*/  LDC R21, c[0x0][0x148] ;  /* 0x00005200ff157b82 */ /* 0x000e220000000800 */
[----:B------:R-:W-:Y:S02]  /*7950*/  IMAD.IADD R5, R5, 0x1, R7 ;  /* 0x0000000105057824 */ /* 0x000fe400078e0207 */
[----:B-1----:R-:W-:Y:S01]  /*7960*/  IMAD R15, R20, R6, R15 ;  /* 0x00000006140f7224 */ /* 0x002fe200078e020f */
[----:B------:R-:W-:Y:S02]  /*7970*/  I2FP.F32.U32 R6, R12 ;  /* 0x0000000c00067245 */ /* 0x000fe40000201000 */
[----:B------:R-:W-:-:S02]  /*7980*/  SHF.R.U64 R19, R4, UR4, R5 ;  /* 0x0000000404137c19 */ /* 0x000fc40008001205 */
[----:B------:R-:W-:Y:S01]  /*7990*/  SHF.R.U32.HI R4, RZ, UR4, R5 ;  /* 0x00000004ff047c19 */ /* 0x000fe20008011605 */
[----:B------:R-:W-:Y:S01]  /*79a0*/  FMUL R6, R6, UR5 ;  /* 0x0000000506067c20 */ /* 0x000fe20008400000 */
[----:B------:R-:W-:Y:S02]  /*79b0*/  ULDC UR4, c[0x0][0x608] ;  /* 0x0001820000047ab9 */ /* 0x000fe40000000800 */
[--C-:B------:R-:W-:Y:S01]  /*79c0*/  SHF.R.U64 R22, R19, UR4, R4.reuse ;  /* 0x0000000413167c19 */ /* 0x100fe20008001204 */
[----:B------:R1:W2:Y:S01]  /*79d0*/  F2I.U32.TRUNC.NTZ R24, R6 ;  /* 0x0000000600187305 */ /* 0x0002a2000020f000 */
[----:B------:R-:W-:Y:S01]  /*79e0*/  SHF.R.U32.HI R5, RZ, UR4, R4 ;  /* 0x00000004ff057c19 */ /* 0x000fe20008011604 */
[----:B------:R-:W-:-:S03]  /*79f0*/  ULDC UR4, c[0x0][0x658] ;  /* 0x0001960000047ab9 */ /* 0x000fc60000000800 */
[--C-:B------:R-:W-:Y:S02]  /*7a00*/  SHF.R.U64 R20, R22, UR4, R5.reuse ;  /* 0x0000000416147c19 */ /* 0x100fe40008001205 */
[----:B------:R-:W-:-:S03]  /*7a10*/  SHF.R.U32.HI R23, RZ, UR4, R5 ;  /* 0x00000004ff177c19 */ /* 0x000fc60008011605 */
[----:B------:R-:W-:Y:S02]  /*7a20*/  IMAD.MOV.U32 R4, RZ, RZ, R20 ;  /* 0x000000ffff047224 */ /* 0x000fe400078e0014 */
[----:B------:R-:W-:Y:S01]  /*7a30*/  IMAD.MOV.U32 R5, RZ, RZ, R23 ;  /* 0x000000ffff057224 */ /* 0x000fe200078e0017 */
[----:B-1----:R-:W-:Y:S06]  /*7a40*/  @!P0 BRA `(.L_x_176) ;  /* 0x0000000000288947 */ /* 0x002fec0003800000 */
        /* <DEDUP_REMOVED lines=10> */
.L_x_176:
[----:B------:R-:W-:Y:S01]  /*7af0*/  ISETP.NE.AND P0, PT, R2, 0x1, PT ;  /* 0x000000010200780c */ /* 0x000fe20003f05270 */
[----:B------:R-:W-:Y:S01]  /*7b00*/  ULDC UR4, c[0x0][0x648] ;  /* 0x0001920000047ab9 */ /* 0x000fe20000000800 */
[----:B------:R-:W-:Y:S01]  /*7b10*/  LOP3.LUT R22, R22, UR21, RZ, 0xc0, !PT ;  /* 0x0000001516167c12 */ /* 0x000fe2000f8ec0ff */
[----:B--2---:R-:W-:Y:S01]  /*7b20*/  IMAD.MOV R24, RZ, RZ, -R24 ;  /* 0x000000ffff187224 */ /* 0x004fe200078e0a18 */
[----:B------:R-:W-:Y:S01]  /*7b30*/  SHF.R.U64 R5, R4, UR4, R5 ;  /* 0x0000000404057c19 */ /* 0x000fe20008001205 */
[----:B------:R-:W-:Y:S01]  /*7b40*/  ULDC UR4, c[0x0][0x638] ;  /* 0x00018e0000047ab9 */ /* 0x000fe20000000800 */
[----:B------:R-:W-:Y:S01]  /*7b50*/  LOP3.LUT R19, R19, UR13, RZ, 0xc0, !PT ;  /* 0x0000000d13137c12 */ /* 0x000fe2000f8ec0ff */
[----:B------:R-:W-:Y:S01]  /*7b60*/  ULDC UR5, c[0x0][0x610] ;  /* 0x0001840000057ab9 */ /* 0x000fe20000000800 */
[----:B------:R-:W-:Y:S02]  /*7b70*/  IMAD.MOV.U32 R4, RZ, RZ, 0x1 ;  /* 0x00000001ff047424 */ /* 0x000fe400078e00ff */
[----:B------:R-:W-:-:S02]  /*7b80*/  IMAD.MOV R7, RZ, RZ, -R5 ;  /* 0x000000ffff077224 */ /* 0x000fc400078e0a05 */
[----:B------:R-:W-:Y:S02]  /*7b90*/  IMAD R22, R5, UR14, R22 ;  /* 0x0000000e05167c24 */ /* 0x000fe4000f8e0216 */
[----:B0-----:R-:W-:Y:S02]  /*7ba0*/  @P0 IMAD R15, R21, R24, R12 ;  /* 0x00000018150f0224 */ /* 0x001fe400078e020c */
[----:B------:R-:W-:Y:S01]  /*7bb0*/  IMAD R20, R7, UR4, R20 ;  /* 0x0000000407147c24 */ /* 0x000fe2000f8e0214 */
[----:B------:R-:W-:Y:S01]  /*7bc0*/  ULDC UR4, c[0x0][0x600] ;  /* 0x0001800000047ab9 */ /* 0x000fe20000000800 */
[----:B------:R-:W-:Y:S02]  /*7bd0*/  IMAD R15, R22, UR5, R15 ;  /* 0x00000005160f7c24 */ /* 0x000fe4000f8e020f */
[----:B------:R-:W-:Y:S02]  /*7be0*/  IMAD R20, R20, UR4, R19 ;  /* 0x0000000414147c24 */ /* 0x000fe4000f8e0213 */
[----:B------:R-:W-:-:S03]  /*7bf0*/  IMAD.MOV.U32 R7, RZ, RZ, R14 ;  /* 0x000000ffff077224 */ /* 0x000fc600078e000e */
[----:B------:R-:W-:Y:S02]  /*7c00*/  SEL R19, R20, R15, !P0 ;  /* 0x0000000f14137207 */ /* 0x000fe40004000000 */
[----:B------:R-:W-:-:S07]  /*7c10*/  SEL R12, R15, R20, !P0 ;  /* 0x000000140f0c7207 */ /* 0x000fce0004000000 */
.L_x_174:
[----:B------:R-:W-:Y:S05]  /*7c20*/  BSYNC B1 ;  /* 0x0000000000017941 */ /* 0x000fea0003800000 */
.L_x_173:
[----:B------:R-:W-:-:S13]  /*7c30*/  LOP3.LUT P0, RZ, R4, 0xff, RZ, 0xc0, !PT ;  /* 0x000000ff04ff7812 */ /* 0x000fda000780c0ff */
[----:B------:R-:W-:Y:S05]  /*7c40*/  @P0 BRA `(.L_x_177) ;  /* 0xfffffff4000c0947 */ /* 0x000fea000383ffff */
[----:B------:R-:W-:Y:S05]  /*7c50*/  BSYNC B0 ;  /* 0x0000000000007941 */ /* 0x000fea0003800000 */
.L_x_166:
[----:B------:R-:W-:-:S03]  /*7c60*/  UMOV UR4, 0xffffffff ;  /* 0xffffffff00047882 */ /* 0x000fc60000000000 */
[----:B------:R-:W-:Y:S05]  /*7c70*/  BRA.DIV UR4, `(.L_x_178) ;  /* 0x00000006045c7947 */ /* 0x000fea000b800000 */
[----:B------:R-:W-:-:S13]  /*7c80*/  ELECT P6, URZ, PT ;  /* 0x00000000003f782f */ /* 0x000fda00038c0000 */
.L_x_194:
[----:B------:R-:W-:Y:S04]  /*7c90*/  BSSY B0, `(.L_x_179) ;  /* 0x000003d000007945 */ /* 0x000fe80003800000 */
[----:B------:R-:W-:Y:S05]  /*7ca0*/  @!P6 BRA `(.L_x_180) ;  /* 0x0000000000ece947 */ /* 0x000fea0003800000 */
[----:B------:R-:W-:-:S04]  /*7cb0*/  LOP3.LUT R18, R18, 0x2, RZ, 0xfc, !PT ;  /* 0x0000000212127812 */ /* 0x000fc800078efcff */
[----:B------:R-:W-:-:S13]  /*7cc0*/  ISETP.NE.AND P0, PT, R18, 0x3, PT ;  /* 0x000000031200780c */ /* 0x000fda0003f05270 */
[----:B------:R-:W-:Y:S05]  /*7cd0*/  @!P0 BRA `(.L_x_181) ;  /* 0x0000000000048947 */ /* 0x000fea0003800000 */
[----:B------:R-:W-:Y:S01]  /*7ce0*/  BPT.TRAP 0x1 ;  /* 0x000000040000795c */ /* 0x000fe20000300000 */
.L_x_181:
[----:B------:R-:W0:Y:S01]  /*7cf0*/  S2R R5, SR_CgaCtaId ;  /* 0x0000000000057919 */ /* 0x000e220000008800 */
[----:B------:R-:W-:Y:S02]  /*7d00*/  MOV R0, 0x400 ;  /* 0x0000040000007802 */ /* 0x000fe40000000f00 */
[----:B------:R-:W-:Y:S02]  /*7d10*/  SHF.L.U32 R4, R3, 0x1f, RZ ;  /* 0x0000001f03047819 */ /* 0x000fe400000006ff */
[----:B0-----:R-:W-:-:S05]  /*7d20*/  LEA R0, R5, R0, 0x18 ;  /* 0x0000000005007211 */ /* 0x001fca00078ec0ff */
[----:B------:R-:W-:-:S04]  /*7d30*/  VIADD R0, R0, 0x30 ;  /* 0x0000003000007836 */ /* 0x000fc80000000000 */
[C---:B------:R-:W-:Y:S02]  /*7d40*/  IMAD R7, R13.reuse, 0x8, R0 ;  /* 0x000000080d077824 */ /* 0x040fe400078e0200 */
[----:B------:R-:W-:Y:S02]  /*7d50*/  VIADD R13, R13, 0x1 ;  /* 0x000000010d0d7836 */ /* 0x000fe40000000000 */
[----:B------:R-:W0:Y:S03]  /*7d60*/  SYNCS.PHASECHK.TRANS64.TRYWAIT P0, [R7+URZ], R4 ;  /* 0x00000004070075a7 */ /* 0x000e26000800017f */
[----:B------:R-:W-:-:S04]  /*7d70*/  ISETP.NE.AND P1, PT, R13, 0x6, PT ;  /* 0x000000060d00780c */ /* 0x000fc80003f25270 */
[----:B------:R-:W-:Y:S02]  /*7d80*/  SEL R2, RZ, 0x1, P1 ;  /* 0x00000001ff027807 */ /* 0x000fe40000800000 */
[----:B------:R-:W-:Y:S02]  /*7d90*/  SEL R13, R13, RZ, P1 ;  /* 0x000000ff0d0d7207 */ /* 0x000fe40000800000 */
[----:B------:R-:W-:-:S03]  /*7da0*/  LOP3.LUT R6, R3, R2, RZ, 0x3c, !PT ;  /* 0x0000000203067212 */ /* 0x000fc600078e3cff */
[----:B------:R-:W-:Y:S01]  /*7db0*/  IMAD R8, R13, 0x8, R0 ;  /* 0x000000080d087824 */ /* 0x000fe200078e0200 */
[----:B------:R-:W-:Y:S01]  /*7dc0*/  SHF.L.U32 R5, R6, 0x1f, RZ ;  /* 0x0000001f06057819 */ /* 0x000fe200000006ff */
[----:B0-----:R-:W-:Y:S06]  /*7dd0*/  @!P0 BRA `(.L_x_182) ;  /* 0x0000000400248947 */ /* 0x001fec0003800000 */
.L_x_195:
[----:B------:R-:W1:Y:S01]  /*7de0*/  SYNCS.PHASECHK.TRANS64.TRYWAIT P0, [R8+URZ], R5 ;  /* 0x00000005080075a7 */ /* 0x000e62000800017f */
[----:B------:R-:W-:-:S05]  /*7df0*/  VIADD R2, R13, 0x1 ;  /* 0x000000010d027836 */ /* 0x000fca0000000000 */
[----:B------:R-:W-:-:S04]  /*7e00*/  ISETP.NE.AND P1, PT, R2, 0x6, PT ;  /* 0x000000060200780c */ /* 0x000fc80003f25270 */
[----:B------:R-:W-:Y:S02]  /*7e10*/  SEL R3, RZ, 0x1, P1 ;  /* 0x00000001ff037807 */ /* 0x000fe40000800000 */
[----:B0-----:R-:W-:Y:S02]  /*7e20*/  SEL R7, R2, RZ, P1 ;  /* 0x000000ff02077207 */ /* 0x001fe40000800000 */
[----:B------:R-:W-:-:S03]  /*7e30*/  LOP3.LUT R6, R6, R3, RZ, 0x3c, !PT ;  /* 0x0000000306067212 */ /* 0x000fc600078e3cff */
[----:B------:R-:W-:Y:S01]  /*7e40*/  IMAD R9, R7, 0x8, R0 ;  /* 0x0000000807097824 */ /* 0x000fe200078e0200 */
[----:B------:R-:W-:Y:S01]  /*7e50*/  SHF.L.U32 R4, R6, 0x1f, RZ ;  /* 0x0000001f06047819 */ /* 0x000fe200000006ff */
[----:B-1----:R-:W-:Y:S06]  /*7e60*/  @!P0 BRA `(.L_x_183) ;  /* 0x0000000400148947 */ /* 0x002fec0003800000 */
.L_x_196:
[----:B------:R-:W1:Y:S01]  /*7e70*/  SYNCS.PHASECHK.TRANS64.TRYWAIT P0, [R9+URZ], R4 ;  /* 0x00000004090075a7 */ /* 0x000e62000800017f */
[----:B------:R-:W-:-:S05]  /*7e80*/  VIADD R2, R7, 0x1 ;  /* 0x0000000107027836 */ /* 0x000fca0000000000 */
[----:B------:R-:W-:-:S04]  /*7e90*/  ISETP.NE.AND P1, PT, R2, 0x6, PT ;  /* 0x000000060200780c */ /* 0x000fc80003f25270 */
[----:B------:R-:W-:Y:S02]  /*7ea0*/  SEL R3, RZ, 0x1, P1 ;  /* 0x00000001ff037807 */ /* 0x000fe40000800000 */
[----:B------:R-:W-:Y:S02]  /*7eb0*/  SEL R7, R2, RZ, P1 ;  /* 0x000000ff02077207 */ /* 0x000fe40000800000 */
[----:B------:R-:W-:-:S03]  /*7ec0*/  LOP3.LUT R6, R6, R3, RZ, 0x3c, !PT ;  /* 0x0000000306067212 */ /* 0x000fc600078e3cff */
[----:B0-----:R-:W-:Y:S01]  /*7ed0*/  IMAD R8, R7, 0x8, R0 ;  /* 0x0000000807087824 */ /* 0x001fe200078e0200 */
[----:B------:R-:W-:Y:S01]  /*7ee0*/  SHF.L.U32 R5, R6, 0x1f, RZ ;  /* 0x0000001f06057819 */ /* 0x000fe200000006ff */
[----:B-1----:R-:W-:Y:S06]  /*7ef0*/  @!P0 BRA `(.L_x_184) ;  /* 0x0000000400048947 */ /* 0x002fec0003800000 */
.L_x_197:
[----:B------:R-:W1:Y:S01]  /*7f00*/  SYNCS.PHASECHK.TRANS64.TRYWAIT P0, [R8+URZ], R5 ;  /* 0x00000005080075a7 */ /* 0x000e62000800017f */
[----:B------:R-:W-:-:S05]  /*7f10*/  VIADD R2, R7, 0x1 ;  /* 0x0000000107027836 */ /* 0x000fca0000000000 */
[----:B------:R-:W-:-:S04]  /*7f20*/  ISETP.NE.AND P1, PT, R2, 0x6, PT ;  /* 0x000000060200780c */ /* 0x000fc80003f25270 */
[----:B------:R-:W-:Y:S02]  /*7f30*/  SEL R3, RZ, 0x1, P1 ;  /* 0x00000001ff037807 */ /* 0x000fe40000800000 */
[----:B------:R-:W-:Y:S02]  /*7f40*/  SEL R7, R2, RZ, P1 ;  /* 0x000000ff02077207 */ /* 0x000fe40000800000 */
[----:B0-----:R-:W-:-:S03]  /*7f50*/  LOP3.LUT R9, R6, R3, RZ, 0x3c, !PT ;  /* 0x0000000306097212 */ /* 0x001fc600078e3cff */
[----:B------:R-:W-:Y:S01]  /*7f60*/  IMAD R11, R7, 0x8, R0 ;  /* 0x00000008070b7824 */ /* 0x000fe200078e0200 */
[----:B------:R-:W-:Y:S01]  /*7f70*/  SHF.L.U32 R6, R9, 0x1f, RZ ;  /* 0x0000001f09067819 */ /* 0x000fe200000006ff */
[----:B-1----:R-:W-:Y:S06]  /*7f80*/  @!P0 BRA `(.L_x_185) ;  /* 0x0000000000f48947 */ /* 0x002fec0003800000 */
.L_x_198:
[----:B------:R-:W1:Y:S01]  /*7f90*/  SYNCS.PHASECHK.TRANS64.TRYWAIT P0, [R11+URZ], R6 ;  /* 0x000000060b0075a7 */ /* 0x000e62000800017f */
[----:B------:R-:W-:-:S05]  /*7fa0*/  VIADD R2, R7, 0x1 ;  /* 0x0000000107027836 */ /* 0x000fca0000000000 */
[----:B------:R-:W-:-:S04]  /*7fb0*/  ISETP.NE.AND P1, PT, R2, 0x6, PT ;  /* 0x000000060200780c */ /* 0x000fc80003f25270 */
[----:B------:R-:W-:Y:S02]  /*7fc0*/  SEL R4, RZ, 0x1, P1 ;  /* 0x00000001ff047807 */ /* 0x000fe40000800000 */
[----:B------:R-:W-:Y:S02]  /*7fd0*/  SEL R3, R2, RZ, P1 ;  /* 0x000000ff02037207 */ /* 0x000fe40000800000 */
[----:B------:R-:W-:Y:S01]  /*7fe0*/  LOP3.LUT R4, R9, R4, RZ, 0x3c, !PT ;  /* 0x0000000409047212 */ /* 0x000fe200078e3cff */
[----:B-1----:R-:W-:Y:S06]  /*7ff0*/  @!P0 BRA `(.L_x_186) ;  /* 0x0000000000ec8947 */ /* 0x002fec0003800000 */
.L_x_199:
[----:B------:R-:W-:Y:S01]  /*8000*/  IMAD R3, R3, 0x8, R0 ;  /* 0x0000000803037824 */ /* 0x000fe200078e0200 */
[----:B------:R-:W-:-:S07]  /*8010*/  SHF.L.U32 R0, R4, 0x1f, RZ ;  /* 0x0000001f04007819 */ /* 0x000fce00000006ff */
.L_x_187:
[----:B--2---:R2:W3:Y:S02]  /*8020*/  SYNCS.PHASECHK.TRANS64.TRYWAIT P0, [R3+URZ], R0 ;  /* 0x00000000030075a7 */ /* 0x0044e4000800017f */
[----:B---3--:R-:W-:Y:S05]  /*8030*/  @!P0 NANOSLEEP.SYNCS 0x989680 ;  /* 0x009896800000895d */ /* 0x008fea0003900000 */
[----:B------:R-:W3:Y:S02]  /*8040*/  @!P0 SYNCS.PHASECHK.TRANS64 P0, [R3+URZ], R0 ;  /* 0x00000000030085a7 */ /* 0x000ee4000800007f */
[----:B---3--:R-:W-:Y:S05]  /*8050*/  @!P0 BRA `(.L_x_187) ;  /* 0xfffffffc00f08947 */ /* 0x008fea000383ffff */
.L_x_180:
[----:B------:R-:W-:Y:S05]  /*8060*/  BSYNC B0 ;  /* 0x0000000000007941 */ /* 0x000fea0003800000 */
.L_x_179:
[----:B------:R-:W-:Y:S05]  /*8070*/  EXIT ;  /* 0x000000000000794d */ /* 0x000fea0003800000 */
.L_x_21:
[----:B-1----:R1:W2:Y:S02]  /*8080*/  SYNCS.PHASECHK.TRANS64.TRYWAIT P1, [R3+URZ], R0 ;  /* 0x00000000030075a7 */ /* 0x0022a4000802017f */
[----:B--2---:R-:W-:Y:S05]  /*8090*/  @!P1 NANOSLEEP.SYNCS 0x989680 ;  /* 0x009896800000995d */ /* 0x004fea0003900000 */
[----:B------:R-:W2:Y:S02]  /*80a0*/  @!P1 SYNCS.PHASECHK.TRANS64 P1, [R3+URZ], R0 ;  /* 0x00000000030095a7 */ /* 0x000ea4000802007f */
[----:B--2---:R-:W-:Y:S05]  /*80b0*/  @!P1 BRA `(.L_x_21) ;  /* 0xfffffffc00f09947 */ /* 0x004fea000383ffff */
[----:B------:R-:W-:Y:S05]  /*80c0*/  BRA `(.L_x_20) ;  /* 0xffffff9400c87947 */ /* 0x000fea000383ffff */
.L_x_26:
[----:B-1----:R1:W2:Y:S02]  /*80d0*/  SYNCS.PHASECHK.TRANS64.TRYWAIT P1, [R5+URZ], R4 ;  /* 0x00000004050075a7 */ /* 0x0022a4000802017f */
[----:B--2---:R-:W-:Y:S05]  /*80e0*/  @!P1 NANOSLEEP.SYNCS 0x989680 ;  /* 0x009896800000995d */ /* 0x004fea0003900000 */
[----:B------:R-:W2:Y:S02]  /*80f0*/  @!P1 SYNCS.PHASECHK.TRANS64 P1, [R5+URZ], R4 ;  /* 0x00000004050095a7 */ /* 0x000ea4000802007f */
[----:B--2---:R-:W-:Y:S05]  /*8100*/  @!P1 BRA `(.L_x_26) ;  /* 0xfffffffc00f09947 */ /* 0x004fea000383ffff */
[----:B------:R-:W-:Y:S05]  /*8110*/  BRA `(.L_x_25) ;  /* 0xffffff9800a47947 */ /* 0x000fea000383ffff */
.L_x_167:
[----:B------:R-:W-:Y:S01]  /*8120*/  BSSY B1, `(.L_x_188) ;  /* 0x0000006000017945 */ /* 0x000fe20003800000 */
[----:B------:R-:W-:-:S07]  /*8130*/  IMAD.MOV.U32 R15, RZ, RZ, -0x1 ;  /* 0xffffffffff0f7424 */ /* 0x000fce00078e00ff */
[----:B------:R-:W-:Y:S05]  /*8140*/  WARPSYNC.COLLECTIVE R15, `(.L_x_189) ;  /* 0x000000000f0c7348 */ /* 0x000fea0003c00000 */
[----:B------:R-:W-:Y:S02]  /*8150*/  ELECT P6, UR62, PT ;  /* 0x00000000003e782f */ /* 0x000fe400038c0000 */
[----:B------:R-:W-:Y:S01]  /*8160*/  MOV R14, UR62 ;  /* 0x0000003e000e7c02 */ /* 0x000fe20008000f00 */
[----:B------:R-:W-:Y:S10]  /*8170*/  ENDCOLLECTIVE ;  /* 0x000000000000791b */ /* 0x000ff40003800000 */
.L_x_189:
[----:B------:R-:W-:Y:S05]  /*8180*/  BSYNC B1 ;  /* 0x0000000000017941 */ /* 0x000fea0003800000 */
.L_x_188:
[----:B------:R-:W-:Y:S05]  /*8190*/  BRA `(.L_x_190) ;  /* 0xffffffec00c47947 */ /* 0x000fea000383ffff */
.L_x_170:
[----:B0-----:R0:W1:Y:S02]  /*81a0*/  SYNCS.PHASECHK.TRANS64.TRYWAIT P0, [R21+URZ+0x30], R12 ;  /* 0x0000300c150075a7 */ /* 0x001064000800017f */
[----:B-1----:R-:W-:Y:S05]  /*81b0*/  @!P0 NANOSLEEP.SYNCS 0x989680 ;  /* 0x009896800000895d */ /* 0x002fea0003900000 */
[----:B------:R-:W1:Y:S02]  /*81c0*/  @!P0 SYNCS.PHASECHK.TRANS64 P0, [R21+URZ+0x30], R12 ;  /* 0x0000300c150085a7 */ /* 0x000e64000800007f */
[----:B-1----:R-:W-:Y:S05]  /*81d0*/  @!P0 BRA `(.L_x_170) ;  /* 0xfffffffc00f08947 */ /* 0x002fea000383ffff */
[----:B------:R-:W-:Y:S05]  /*81e0*/  BRA `(.L_x_191) ;  /* 0xfffffff0000c7947 */ /* 0x000fea000383ffff */
.L_x_178:
[----:B------:R-:W-:Y:S01]  /*81f0*/  BSSY B0, `(.L_x_192) ;  /* 0x0000006000007945 */ /* 0x000fe20003800000 */
[----:B------:R-:W-:-:S07]  /*8200*/  IMAD.MOV.U32 R15, RZ, RZ, -0x1 ;  /* 0xffffffffff0f7424 */ /* 0x000fce00078e00ff */
[----:B------:R-:W-:Y:S05]  /*8210*/  WARPSYNC.COLLECTIVE R15, `(.L_x_193) ;  /* 0x000000000f0c7348 */ /* 0x000fea0003c00000 */
[----:B------:R-:W-:Y:S02]  /*8220*/  ELECT P6, UR62, PT ;  /* 0x00000000003e782f */ /* 0x000fe400038c0000 */
[----:B------:R-:W-:Y:S01]  /*8230*/  MOV R14, UR62 ;  /* 0x0000003e000e7c02 */ /* 0x000fe20008000f00 */
[----:B------:R-:W-:Y:S10]  /*8240*/  ENDCOLLECTIVE ;  /* 0x000000000000791b */ /* 0x000ff40003800000 */
.L_x_193:
[----:B------:R-:W-:Y:S05]  /*8250*/  BSYNC B0 ;  /* 0x0000000000007941 */ /* 0x000fea0003800000 */
.L_x_192:
[----:B------:R-:W-:Y:S05]  /*8260*/  BRA `(.L_x_194) ;  /* 0xfffffff800887947 */ /* 0x000fea000383ffff */
.L_x_182:
[----:B0-----:R0:W1:Y:S02]  /*8270*/  SYNCS.PHASECHK.TRANS64.TRYWAIT P0, [R7+URZ], R4 ;  /* 0x00000004070075a7 */ /* 0x001064000800017f */
[----:B-1----:R-:W-:Y:S05]  /*8280*/  @!P0 NANOSLEEP.SYNCS 0x989680 ;  /* 0x009896800000895d */ /* 0x002fea0003900000 */
[----:B------:R-:W1:Y:S02]  /*8290*/  @!P0 SYNCS.PHASECHK.TRANS64 P0, [R7+URZ], R4 ;  /* 0x00000004070085a7 */ /* 0x000e64000800007f */
[----:B-1----:R-:W-:Y:S05]  /*82a0*/  @!P0 BRA `(.L_x_182) ;  /* 0xfffffffc00f08947 */ /* 0x002fea000383ffff */
[----:B------:R-:W-:Y:S05]  /*82b0*/  BRA `(.L_x_195) ;  /* 0xfffffff800c87947 */ /* 0x000fea000383ffff */
.L_x_183:
[----:B0-----:R0:W1:Y:S02]  /*82c0*/  SYNCS.PHASECHK.TRANS64.TRYWAIT P0, [R8+URZ], R5 ;  /* 0x00000005080075a7 */ /* 0x001064000800017f */
[----:B-1----:R-:W-:Y:S05]  /*82d0*/  @!P0 NANOSLEEP.SYNCS 0x989680 ;  /* 0x009896800000895d */ /* 0x002fea0003900000 */
[----:B------:R-:W1:Y:S02]  /*82e0*/  @!P0 SYNCS.PHASECHK.TRANS64 P0, [R8+URZ], R5 ;  /* 0x00000005080085a7 */ /* 0x000e64000800007f */
[----:B-1----:R-:W-:Y:S05]  /*82f0*/  @!P0 BRA `(.L_x_183) ;  /* 0xfffffffc00f08947 */ /* 0x002fea000383ffff */
[----:B------:R-:W-:Y:S05]  /*8300*/  BRA `(.L_x_196) ;  /* 0xfffffff800d87947 */ /* 0x000fea000383ffff */
.L_x_184:
[----:B0-----:R0:W1:Y:S02]  /*8310*/  SYNCS.PHASECHK.TRANS64.TRYWAIT P0, [R9+URZ], R4 ;  /* 0x00000004090075a7 */ /* 0x001064000800017f */
[----:B-1----:R-:W-:Y:S05]  /*8320*/  @!P0 NANOSLEEP.SYNCS 0x989680 ;  /* 0x009896800000895d */ /* 0x002fea0003900000 */
[----:B------:R-:W1:Y:S02]  /*8330*/  @!P0 SYNCS.PHASECHK.TRANS64 P0, [R9+URZ], R4 ;  /* 0x00000004090085a7 */ /* 0x000e64000800007f */
[----:B-1----:R-:W-:Y:S05]  /*8340*/  @!P0 BRA `(.L_x_184) ;  /* 0xfffffffc00f08947 */ /* 0x002fea000383ffff */
[----:B------:R-:W-:Y:S05]  /*8350*/  BRA `(.L_x_197) ;  /* 0xfffffff800e87947 */ /* 0x000fea000383ffff */
.L_x_185:
[----:B0-----:R0:W1:Y:S02]  /*8360*/  SYNCS.PHASECHK.TRANS64.TRYWAIT P0, [R8+URZ], R5 ;  /* 0x00000005080075a7 */ /* 0x001064000800017f */
[----:B-1----:R-:W-:Y:S05]  /*8370*/  @!P0 NANOSLEEP.SYNCS 0x989680 ;  /* 0x009896800000895d */ /* 0x002fea0003900000 */
[----:B------:R-:W1:Y:S02]  /*8380*/  @!P0 SYNCS.PHASECHK.TRANS64 P0, [R8+URZ], R5 ;  /* 0x00000005080085a7 */ /* 0x000e64000800007f */
[----:B-1----:R-:W-:Y:S05]  /*8390*/  @!P0 BRA `(.L_x_185) ;  /* 0xfffffffc00f08947 */ /* 0x002fea000383ffff */
[----:B------:R-:W-:Y:S05]  /*83a0*/  BRA `(.L_x_198) ;  /* 0xfffffff800f87947 */ /* 0x000fea000383ffff */
.L_x_186:
[----:B-1----:R1:W2:Y:S02]  /*83b0*/  SYNCS.PHASECHK.TRANS64.TRYWAIT P0, [R11+URZ], R6 ;  /* 0x000000060b0075a7 */ /* 0x0022a4000800017f */
[----:B--2---:R-:W-:Y:S05]  /*83c0*/  @!P0 NANOSLEEP.SYNCS 0x989680 ;  /* 0x009896800000895d */ /* 0x004fea0003900000 */
[----:B------:R-:W2:Y:S02]  /*83d0*/  @!P0 SYNCS.PHASECHK.TRANS64 P0, [R11+URZ], R6 ;  /* 0x000000060b0085a7 */ /* 0x000ea4000800007f */
[----:B--2---:R-:W-:Y:S05]  /*83e0*/  @!P0 BRA `(.L_x_186) ;  /* 0xfffffffc00f08947 */ /* 0x004fea000383ffff */
[----:B------:R-:W-:Y:S05]  /*83f0*/  BRA `(.L_x_199) ;  /* 0xfffffffc00007947 */ /* 0x000fea000383ffff */
.L_x_200:
[----:B------:R-:W-:-:S00]  /*8400*/  BRA `(.L_x_200) ;  /* 0xfffffffc00fc7947 */ /* 0x000fc0000383ffff */
[----:B------:R-:W-:-:S00]  /*8410*/  NOP ;  /* 0x0000000000007918 */ /* 0x000fc00000000000 */
        /* <DEDUP_REMOVED lines=14> */
.L_x_201:


//--------------------- .nv.global.init           --------------------------
	.section	.nv.global.init,"aw",@progbits
.nv.global.init:
	.type		$str$22,@object
	.size		$str$22,($str$23 - $str$22)
$str$22:
        /*0000*/ 	.byte	0x6b, 0x5f, 0x74, 0x69, 0x6c, 0x65, 0x5f, 0x63, 0x6f, 0x75, 0x6e, 0x74, 0x20, 0x3e, 0x3d, 0x20
        /*0010*/ 	.byte	0x31, 0x00
	.type		$str$23,@object
	.size		$str$23,(__unnamed_1 - $str$23)
$str$23:
        /*0012*/ 	.byte	0x2f, 0x74, 0x6d, 0x70, 0x2f, 0x63, 0x75, 0x74, 0x6c, 0x61, 0x73, 0x73, 0x5f, 0x73, 0x77, 0x65
        /*0022*/ 	.byte	0x65, 0x70, 0x5f, 0x73, 0x72, 0x63, 0x2f, 0x69, 0x6e, 0x63, 0x6c, 0x75, 0x64, 0x65, 0x2f, 0x63
        /*0032*/ 	.byte	0x75, 0x74, 0x6c, 0x61, 0x73, 0x73, 0x2f, 0x67, 0x65, 0x6d, 0x6d, 0x2f, 0x63, 0x6f, 0x6c, 0x6c
        /*0042*/ 	.byte	0x65, 0x63, 0x74, 0x69, 0x76, 0x65, 0x2f, 0x73, 0x6d, 0x39, 0x30, 0x5f, 0x6d, 0x6d, 0x61, 0x5f
        /*0052*/ 	.byte	0x74, 0x6d, 0x61, 0x5f, 0x67, 0x6d, 0x6d, 0x61, 0x5f, 0x73, 0x73, 0x5f, 0x77, 0x61, 0x72, 0x70
        /*0062*/ 	.byte	0x73, 0x70, 0x65, 0x63, 0x69, 0x61, 0x6c, 0x69, 0x7a, 0x65, 0x64, 0x2e, 0x68, 0x70, 0x70, 0x00
	.type		__unnamed_1,@object
	.size		__unnamed_1,(.L_0 - __unnamed_1)
__unnamed_1:
        /*0072*/ 	.byte	0x76, 0x6f, 0x69, 0x64, 0x20, 0x63, 0x75, 0x74, 0x6c, 0x61, 0x73, 0x73, 0x3a, 0x3a, 0x67, 0x65
        /* <DEDUP_REMOVED lines=181> */
.L_0:


//--------------------- .nv.shared._ZN7cutlass13device_kernelINS_4gemm6kernel13GemmUniversalIN4cute5tupleIJiiiiEEENS1_10collective13CollectiveMmaINS1_34MainloopSm90TmaGmmaWarpSpecializedILi6ENS5_IJNS4_1CILi2EEENSA_ILi4EEENSA_ILi1EEEEEENS1_35KernelTmaWarpSpecializedCooperativeEEENS5_IJNSA_ILi128EEESH_NSA_ILi64EEEEEENS_6half_tENS5_IJlSD_lEEESK_NS5_IJSD_llEEENS4_8TiledMMAINS4_8MMA_AtomIJNS4_4SM904GMMA26MMA_64x128x16_F32F16F16_SSILNSQ_5MajorE0ELSS_1ELNSQ_7ScaleInE1ELST_1EEEEEENS4_6LayoutINS5_IJSB_SD_SD_EEENS5_IJSD_NSA_ILi0EEESY_EEEEENS5_IJNS4_10UnderscoreES11_S11_EEEEENS4_23SM90_TMA_LOAD_MULTICASTENS4_14ComposedLayoutINS4_7SwizzleILi3ELi4ELi3EEENS4_18smem_ptr_flag_bitsILi16EEENSW_INS5_IJNSA_ILi8EEESI_EEENS5_IJSI_SD_EEEEEEEvNS4_8identityES14_NS15_IS17_S19_NSW_INS5_IJSI_S1A_EEENS5_IJSD_SI_EEEEEEEvS1F_EENS_8epilogue10collective6detail29Sm90TmaWarpSpecializedAdapterINS1M_15DefaultEpilogueISK_SL_SL_NS1L_6thread17LinearCombinationISK_Li1EffLNS1Q_9ScaleType4KindE0ELNS_15FloatRoundStyleE2ESK_EENS1_15EpilogueDefaultEEEEEvvEEEEvNT_6ParamsE --------------------------
	.section	.nv.shared._ZN7cutlass13device_kernelINS_4gemm6kernel13GemmUniversalIN4cute5tupleIJiiiiEEENS1_10collective13CollectiveMmaINS1_34MainloopSm90TmaGmmaWarpSpecializedILi6ENS5_IJNS4_1CILi2EEENSA_ILi4EEENSA_ILi1EEEEEENS1_35KernelTmaWarpSpecializedCooperativeEEENS5_IJNSA_ILi128EEESH_NSA_ILi64EEEEEENS_6half_tENS5_IJlSD_lEEESK_NS5_IJSD_llEEENS4_8TiledMMAINS4_8MMA_AtomIJNS4_4SM904GMMA26MMA_64x128x16_F32F16F16_SSILNSQ_5MajorE0ELSS_1ELNSQ_7ScaleInE1ELST_1EEEEEENS4_6LayoutINS5_IJSB_SD_SD_EEENS5_IJSD_NSA_ILi0EEESY_EEEEENS5_IJNS4_10UnderscoreES11_S11_EEEEENS4_23SM90_TMA_LOAD_MULTICASTENS4_14ComposedLayoutINS4_7SwizzleILi3ELi4ELi3EEENS4_18smem_ptr_flag_bitsILi16EEENSW_INS5_IJNSA_ILi8EEESI_EEENS5_IJSI_SD_EEEEEEEvNS4_8identityES14_NS15_IS17_S19_NSW_INS5_IJSI_S1A_EEENS5_IJSD_SI_EEEEEEEvS1F_EENS_8epilogue10collective6detail29Sm90TmaWarpSpecializedAdapterINS1M_15DefaultEpilogueISK_SL_SL_NS1L_6thread17LinearCombinationISK_Li1EffLNS1Q_9ScaleType4KindE0ELNS_15FloatRoundStyleE2ESK_EENS1_15EpilogueDefaultEEEEEvvEEEEvNT_6ParamsE,"aw",@nobits
	.sectionflags	@""
	.align	16
	.zero		1024


//--------------------- .nv.shared.reserved.0     --------------------------
	.section	.nv.shared.reserved.0,"aw",@nobits
	.weak		__nv_reservedSMEM_offset_0_alias
	.size		__nv_reservedSMEM_offset_0_alias, 0, 0
	.other		__nv_reservedSMEM_offset_0_alias,@"STO_CUDA_RESERVED_SHARED STV_DEFAULT"
__nv_reservedSMEM_offset_0_alias:
	.zero		0


//--------------------- .nv.global                --------------------------
	.section	.nv.global,"aw",@nobits
.nv.global:
	.type		_ZN40_INTERNAL_db29ce51_4_k_cu_4a1bff56_275364cute1_E,@object
	.size		_ZN40_INTERNAL_db29ce51_4_k_cu_4a1bff56_275364cute1_E,(_ZN40_INTERNAL_db29ce51_4_k_cu_4a1bff56_275364cuda3std3__45__cpo6cbeginE - _ZN40_INTERNAL_db29ce51_4_k_cu_4a1bff56_275364cute1_E)
_ZN40_INTERNAL_db29ce51_4_k_cu_4a1bff56_275364cute1_E:
	.zero		1
	.type		_ZN40_INTERNAL_db29ce51_4_k_cu_4a1bff56_275364cuda3std3__45__cpo6cbeginE,@object
	.size		_ZN40_INTERNAL_db29ce51_4_k_cu_4a1bff56_275364cuda3std3__45__cpo6cbeginE,(_ZN40_INTERNAL_db29ce51_4_k_cu_4a1bff56_275364cuda3std3__48in_placeE - _ZN40_INTERNAL_db29ce51_4_k_cu_4a1bff56_275364cuda3std3__45__cpo6cbeginE)
_ZN40_INTERNAL_db29ce51_4_k_cu_4a1bff56_275364cuda3std3__45__cpo6cbeginE:
	.zero		1
	.type		_ZN40_INTERNAL_db29ce51_4_k_cu_4a1bff56_275364cuda3std3__48in_placeE,@object
	.size		_ZN40_INTERNAL_db29ce51_4_k_cu_4a1bff56_275364cuda3std3__48in_placeE,(_ZN40_INTERNAL_db29ce51_4_k_cu_4a1bff56_275364cuda3std6ranges3__45__cpo9iter_moveE - _ZN40_INTERNAL_db29ce51_4_k_cu_4a1bff56_275364cuda3std3__48in_placeE)
_ZN40_INTERNAL_db29ce51_4_k_cu_4a1bff56_275364cuda3std3__48in_placeE:
	.zero		1
	.type		_ZN40_INTERNAL_db29ce51_4_k_cu_4a1bff56_275364cuda3std6ranges3__45__cpo9iter_moveE,@object
	.size		_ZN40_INTERNAL_db29ce51_4_k_cu_4a1bff56_275364cuda3std6ranges3__45__cpo9iter_moveE,(_ZN40_INTERNAL_db29ce51_4_k_cu_4a1bff56_275364cuda3std3__45__cpo5beginE - _ZN40_INTERNAL_db29ce51_4_k_cu_4a1bff56_275364cuda3std6ranges3__45__cpo9iter_moveE)
_ZN40_INTERNAL_db29ce51_4_k_cu_4a1bff56_275364cuda3std6ranges3__45__cpo9iter_moveE:
	.zero		1
	.type		_ZN40_INTERNAL_db29ce51_4_k_cu_4a1bff56_275364cuda3std3__45__cpo5beginE,@object
	.size		_ZN40_INTERNAL_db29ce51_4_k_cu_4a1bff56_275364cuda3std3__45__cpo5beginE,(_ZN40_INTERNAL_db29ce51_4_k_cu_4a1bff56_275364cuda3std3__442_GLOBAL__N__db29ce51_4_k_cu_4a1bff56_275366ignoreE - _ZN40_INTERNAL_db29ce51_4_k_cu_4a1bff56_275364cuda3std3__45__cpo5beginE)
_ZN40_INTERNAL_db29ce51_4_k_cu_4a1bff56_275364cuda3std3__45__cpo5beginE:
	.zero		1
	.type		_ZN40_INTERNAL_db29ce51_4_k_cu_4a1bff56_275364cuda3std3__442_GLOBAL__N__db29ce51_4_k_cu_4a1bff56_275366ignoreE,@object
	.size		_ZN40_INTERNAL_db29ce51_4_k_cu_4a1bff56_275364cuda3std3__442_GLOBAL__N__db29ce51_4_k_cu_4a1bff56_275366ignoreE,(_ZN40_INTERNAL_db29ce51_4_k_cu_4a1bff56_275364cute7productE - _ZN40_INTERNAL_db29ce51_4_k_cu_4a1bff56_275364cuda3std3__442_GLOBAL__N__db29ce51_4_k_cu_4a1bff56_275366ignoreE)
_ZN40_INTERNAL_db29ce51_4_k_cu_4a1bff56_275364cuda3std3__442_GLOBAL__N__db29ce51_4_k_cu_4a1bff56_275366ignoreE:
	.zero		1
	.type		_ZN40_INTERNAL_db29ce51_4_k_cu_4a1bff56_275364cute7productE,@object
	.size		_ZN40_INTERNAL_db29ce51_4_k_cu_4a1bff56_275364cute7productE,(_ZN40_INTERNAL_db29ce51_4_k_cu_4a1bff56_275364cuda3std3__45__cpo3endE - _ZN40_INTERNAL_db29ce51_4_k_cu_4a1bff56_275364cute7productE)
_ZN40_INTERNAL_db29ce51_4_k_cu_4a1bff56_275364cute7productE:
	.zero		1
	.type		_ZN40_INTERNAL_db29ce51_4_k_cu_4a1bff56_275364cuda3std3__45__cpo3endE,@object
	.size		_ZN40_INTERNAL_db29ce51_4_k_cu_4a1bff56_275364cuda3std3__45__cpo3endE,(_ZN40_INTERNAL_db29ce51_4_k_cu_4a1bff56_275364cuda3std3__419piecewise_constructE - _ZN40_INTERNAL_db29ce51_4_k_cu_4a1bff56_275364cuda3std3__45__cpo3endE)
_ZN40_INTERNAL_db29ce51_4_k_cu_4a1bff56_275364cuda3std3__45__cpo3endE:
	.zero		1
	.type		_ZN40_INTERNAL_db29ce51_4_k_cu_4a1bff56_275364cuda3std3__419piecewise_constructE,@object
	.size		_ZN40_INTERNAL_db29ce51_4_k_cu_4a1bff56_275364cuda3std3__419piecewise_constructE,(_ZN40_INTERNAL_db29ce51_4_k_cu_4a1bff56_275364cuda3std3__45__cpo4cendE - _ZN40_INTERNAL_db29ce51_4_k_cu_4a1bff56_275364cuda3std3__419piecewise_constructE)
_ZN40_INTERNAL_db29ce51_4_k_cu_4a1bff56_275364cuda3std3__419piecewise_constructE:
	.zero		1
	.type		_ZN40_INTERNAL_db29ce51_4_k_cu_4a1bff56_275364cuda3std3__45__cpo4cendE,@object
	.size		_ZN40_INTERNAL_db29ce51_4_k_cu_4a1bff56_275364cuda3std3__45__cpo4cendE,(_ZN40_INTERNAL_db29ce51_4_k_cu_4a1bff56_275364cuda3std6ranges3__45__cpo4swapE - _ZN40_INTERNAL_db29ce51_4_k_cu_4a1bff56_275364cuda3std3__45__cpo4cendE)
_ZN40_INTERNAL_db29ce51_4_k_cu_4a1bff56_275364cuda3std3__45__cpo4cendE:
	.zero		1
	.type		_ZN40_INTERNAL_db29ce51_4_k_cu_4a1bff56_275364cuda3std6ranges3__45__cpo4swapE,@object
	.size		_ZN40_INTERNAL_db29ce51_4_k_cu_4a1bff56_275364cuda3std6ranges3__45__cpo4swapE,(.L_8 - _ZN40_INTERNAL_db29ce51_4_k_cu_4a1bff56_275364cuda3std6ranges3__45__cpo4swapE)
_ZN40_INTERNAL_db29ce51_4_k_cu_4a1bff56_275364cuda3std6ranges3__45__cpo4swapE:
	.zero		1
.L_8:


//--------------------- .nv.constant0._ZN7cutlass13device_kernelINS_4gemm6kernel13GemmUniversalIN4cute5tupleIJiiiiEEENS1_10collective13CollectiveMmaINS1_34MainloopSm90TmaGmmaWarpSpecializedILi6ENS5_IJNS4_1CILi2EEENSA_ILi4EEENSA_ILi1EEEEEENS1_35KernelTmaWarpSpecializedCooperativeEEENS5_IJNSA_ILi128EEESH_NSA_ILi64EEEEEENS_6half_tENS5_IJlSD_lEEESK_NS5_IJSD_llEEENS4_8TiledMMAINS4_8MMA_AtomIJNS4_4SM904GMMA26MMA_64x128x16_F32F16F16_SSILNSQ_5MajorE0ELSS_1ELNSQ_7ScaleInE1ELST_1EEEEEENS4_6LayoutINS5_IJSB_SD_SD_EEENS5_IJSD_NSA_ILi0EEESY_EEEEENS5_IJNS4_10UnderscoreES11_S11_EEEEENS4_23SM90_TMA_LOAD_MULTICASTENS4_14ComposedLayoutINS4_7SwizzleILi3ELi4ELi3EEENS4_18smem_ptr_flag_bitsILi16EEENSW_INS5_IJNSA_ILi8EEESI_EEENS5_IJSI_SD_EEEEEEEvNS4_8identityES14_NS15_IS17_S19_NSW_INS5_IJSI_S1A_EEENS5_IJSD_SI_EEEEEEEvS1F_EENS_8epilogue10collective6detail29Sm90TmaWarpSpecializedAdapterINS1M_15DefaultEpilogueISK_SL_SL_NS1L_6thread17LinearCombinationISK_Li1EffLNS1Q_9ScaleType4KindE0ELNS_15FloatRoundStyleE2ESK_EENS1_15EpilogueDefaultEEEEEvvEEEEvNT_6ParamsE --------------------------
	.section	.nv.constant0._ZN7cutlass13device_kernelINS_4gemm6kernel13GemmUniversalIN4cute5tupleIJiiiiEEENS1_10collective13CollectiveMmaINS1_34MainloopSm90TmaGmmaWarpSpecializedILi6ENS5_IJNS4_1CILi2EEENSA_ILi4EEENSA_ILi1EEEEEENS1_35KernelTmaWarpSpecializedCooperativeEEENS5_IJNSA_ILi128EEESH_NSA_ILi64EEEEEENS_6half_tENS5_IJlSD_lEEESK_NS5_IJSD_llEEENS4_8TiledMMAINS4_8MMA_AtomIJNS4_4SM904GMMA26MMA_64x128x16_F32F16F16_SSILNSQ_5MajorE0ELSS_1ELNSQ_7ScaleInE1ELST_1EEEEEENS4_6LayoutINS5_IJSB_SD_SD_EEENS5_IJSD_NSA_ILi0EEESY_EEEEENS5_IJNS4_10UnderscoreES11_S11_EEEEENS4_23SM90_TMA_LOAD_MULTICASTENS4_14ComposedLayoutINS4_7SwizzleILi3ELi4ELi3EEENS4_18smem_ptr_flag_bitsILi16EEENSW_INS5_IJNSA_ILi8EEESI_EEENS5_IJSI_SD_EEEEEEEvNS4_8identityES14_NS15_IS17_S19_NSW_INS5_IJSI_S1A_EEENS5_IJSD_SI_EEEEEEEvS1F_EENS_8epilogue10collective6detail29Sm90TmaWarpSpecializedAdapterINS1M_15DefaultEpilogueISK_SL_SL_NS1L_6thread17LinearCombinationISK_Li1EffLNS1Q_9ScaleType4KindE0ELNS_15FloatRoundStyleE2ESK_EENS1_15EpilogueDefaultEEEEEvvEEEEvNT_6ParamsE,"a",@progbits
	.sectionflags	@""
	.align	4
.nv.constant0._ZN7cutlass13device_kernelINS_4gemm6kernel13GemmUniversalIN4cute5tupleIJiiiiEEENS1_10collective13CollectiveMmaINS1_34MainloopSm90TmaGmmaWarpSpecializedILi6ENS5_IJNS4_1CILi2EEENSA_ILi4EEENSA_ILi1EEEEEENS1_35KernelTmaWarpSpecializedCooperativeEEENS5_IJNSA_ILi128EEESH_NSA_ILi64EEEEEENS_6half_tENS5_IJlSD_lEEESK_NS5_IJSD_llEEENS4_8TiledMMAINS4_8MMA_AtomIJNS4_4SM904GMMA26MMA_64x128x16_F32F16F16_SSILNSQ_5MajorE0ELSS_1ELNSQ_7ScaleInE1ELST_1EEEEEENS4_6LayoutINS5_IJSB_SD_SD_EEENS5_IJSD_NSA_ILi0EEESY_EEEEENS5_IJNS4_10UnderscoreES11_S11_EEEEENS4_23SM90_TMA_LOAD_MULTICASTENS4_14ComposedLayoutINS4_7SwizzleILi3ELi4ELi3EEENS4_18smem_ptr_flag_bitsILi16EEENSW_INS5_IJNSA_ILi8EEESI_EEENS5_IJSI_SD_EEEEEEEvNS4_8identityES14_NS15_IS17_S19_NSW_INS5_IJSI_S1A_EEENS5_IJSD_SI_EEEEEEEvS1F_EENS_8epilogue10collective6detail29Sm90TmaWarpSpecializedAdapterINS1M_15DefaultEpilogueISK_SL_SL_NS1L_6thread17LinearCombinationISK_Li1EffLNS1Q_9ScaleType4KindE0ELNS_15FloatRoundStyleE2ESK_EENS1_15EpilogueDefaultEEEEEvvEEEEvNT_6ParamsE:
	.zero		1664


//--------------------- SYMBOLS --------------------------

	.type		.nv.reservedSmem.offset0,@object
	.size		.nv.reservedSmem.offset0,0x4
	.type		__assertfail,@function
